	.target	sm_100a

	.elftype	@"ET_EXEC"


//--------------------- .note.nv.tkinfo           --------------------------
	.section	.note.nv.tkinfo,"",@"SHT_NOTE"
	.sectionflags	@"SHF_NOTE_NV_TKINFO"
	.tkinfo
        /*0018*/ 	.word	0x00000081
        /*0030*/ 	.string	""
        /*0030*/ 	.string	"ptxas-blackwell"
        /*0030*/ 	.string	"Cuda compilation tools, release 12.9, V12.9.86"
        /*0030*/ 	.string	"Build cuda_12.9.r12.9/compiler.36037853_0"
        /*0030*/ 	.string	"-v  -suppress-debug-info  -lineinfo  -arch sm_100a "



//--------------------- .note.nv.cuver            --------------------------
	.section	.note.nv.cuver,"",@"SHT_NOTE"
	.sectionflags	@"SHF_NOTE_NV_CUVER"
        /*0018*/ 	.short	0x0001
        /*001a*/ 	.short	0x0064
        /*001c*/ 	.short	0x0001
        /*001e*/ 	.short	0x0000
        /*0020*/ 	.short	0x0001
        /*0022*/ 	.short	0x0000


//--------------------- .nv.info                  --------------------------
	.section	.nv.info,"",@"SHT_CUDA_INFO"
	.align	4


	//----- nvinfo : EIATTR_REGCOUNT
	.align		4
        /*0000*/ 	.byte	0x04, 0x2f
        /*0002*/ 	.short	(.L_4 - .L_3)
	.align		4
.L_3:
        /*0004*/ 	.word	index@(gluon_tcgen05)
        /*0008*/ 	.word	0x00000047


	//----- nvinfo : EIATTR_FRAME_SIZE
	.align		4
.L_4:
        /*000c*/ 	.byte	0x04, 0x11
        /*000e*/ 	.short	(.L_6 - .L_5)
	.align		4
.L_5:
        /*0010*/ 	.word	index@($__internal_2_$__cuda_sm10x_tcgen05_guardrail_trap_unallocated_columns_being_dealloced)
        /*0014*/ 	.word	0x00000000


	//----- nvinfo : EIATTR_FRAME_SIZE
	.align		4
.L_6:
        /*0018*/ 	.byte	0x04, 0x11
        /*001a*/ 	.short	(.L_8 - .L_7)
	.align		4
.L_7:
        /*001c*/ 	.word	index@($__internal_1_$__cuda_sm10x_tcgen05_guardrail_trap_phase_invalid_during_alloc)
        /*0020*/ 	.word	0x00000000


	//----- nvinfo : EIATTR_FRAME_SIZE
	.align		4
.L_8:
        /*0024*/ 	.byte	0x04, 0x11
        /*0026*/ 	.short	(.L_10 - .L_9)
	.align		4
.L_9:
        /*0028*/ 	.word	index@($__internal_0_$__cuda_sm10x_tcgen05_guardrail_trap_col_being_dealloced_not_returned_by_alloc)
        /*002c*/ 	.word	0x00000000


	//----- nvinfo : EIATTR_FRAME_SIZE
	.align		4
.L_10:
        /*0030*/ 	.byte	0x04, 0x11
        /*0032*/ 	.short	(.L_12 - .L_11)
	.align		4
.L_11:
        /*0034*/ 	.word	index@(gluon_tcgen05)
        /*0038*/ 	.word	0x00000000


	//----- nvinfo : EIATTR_MIN_STACK_SIZE
	.align		4
.L_12:
        /*003c*/ 	.byte	0x04, 0x12
        /*003e*/ 	.short	(.L_14 - .L_13)
	.align		4
.L_13:
        /*0040*/ 	.word	index@(gluon_tcgen05)
        /*0044*/ 	.word	0x00000000
.L_14:


//--------------------- .nv.info.gluon_tcgen05    --------------------------
	.section	.nv.info.gluon_tcgen05,"",@"SHT_CUDA_INFO"
	.sectionflags	@""
	.align	4


	//----- nvinfo : EIATTR_CUDA_API_VERSION
	.align		4
        /*0000*/ 	.byte	0x04, 0x37
        /*0002*/ 	.short	(.L_16 - .L_15)
.L_15:
        /*0004*/ 	.word	0x00000081


	//----- nvinfo : EIATTR_KPARAM_INFO
	.align		4
.L_16:
        /*0008*/ 	.byte	0x04, 0x17
        /*000a*/ 	.short	(.L_18 - .L_17)
.L_17:
        /*000c*/ 	.word	0x00000000
        /*0010*/ 	.short	0x000a
        /*0012*/ 	.short	0x0048
        /*0014*/ 	.byte	0x00, 0xf4, 0x21, 0x00


	//----- nvinfo : EIATTR_KPARAM_INFO
	.align		4
.L_18:
        /*0018*/ 	.byte	0x04, 0x17
        /*001a*/ 	.short	(.L_20 - .L_19)
.L_19:
        /*001c*/ 	.word	0x00000000
        /*0020*/ 	.short	0x0009
        /*0022*/ 	.short	0x0040
        /*0024*/ 	.byte	0x00, 0xf4, 0x21, 0x00


	//----- nvinfo : EIATTR_KPARAM_INFO
	.align		4
.L_20:
        /*0028*/ 	.byte	0x04, 0x17
        /*002a*/ 	.short	(.L_22 - .L_21)
.L_21:
        /*002c*/ 	.word	0x00000000
        /*0030*/ 	.short	0x0008
        /*0032*/ 	.short	0x0038
        /*0034*/ 	.byte	0x00, 0xf0, 0x21, 0x00


	//----- nvinfo : EIATTR_KPARAM_INFO
	.align		4
.L_22:
        /*0038*/ 	.byte	0x04, 0x17
        /*003a*/ 	.short	(.L_24 - .L_23)
.L_23:
        /*003c*/ 	.word	0x00000000
        /*0040*/ 	.short	0x0007
        /*0042*/ 	.short	0x0030
        /*0044*/ 	.byte	0x00, 0xf0, 0x21, 0x00


	//----- nvinfo : EIATTR_KPARAM_INFO
	.align		4
.L_24:
        /*0048*/ 	.byte	0x04, 0x17
        /*004a*/ 	.short	(.L_26 - .L_25)
.L_25:
        /*004c*/ 	.word	0x00000000
        /*0050*/ 	.short	0x0006
        /*0052*/ 	.short	0x0028
        /*0054*/ 	.byte	0x00, 0xf0, 0x21, 0x00


	//----- nvinfo : EIATTR_KPARAM_INFO
	.align		4
.L_26:
        /*0058*/ 	.byte	0x04, 0x17
        /*005a*/ 	.short	(.L_28 - .L_27)
.L_27:
        /*005c*/ 	.word	0x00000000
        /*0060*/ 	.short	0x0005
        /*0062*/ 	.short	0x0020
        /*0064*/ 	.byte	0x00, 0xf0, 0x11, 0x00


	//----- nvinfo : EIATTR_KPARAM_INFO
	.align		4
.L_28:
        /*0068*/ 	.byte	0x04, 0x17
        /*006a*/ 	.short	(.L_30 - .L_29)
.L_29:
        /*006c*/ 	.word	0x00000000
        /*0070*/ 	.short	0x0004
        /*0072*/ 	.short	0x001c
        /*0074*/ 	.byte	0x00, 0xf0, 0x11, 0x00


	//----- nvinfo : EIATTR_KPARAM_INFO
	.align		4
.L_30:
        /*0078*/ 	.byte	0x04, 0x17
        /*007a*/ 	.short	(.L_32 - .L_31)
.L_31:
        /*007c*/ 	.word	0x00000000
        /*0080*/ 	.short	0x0003
        /*0082*/ 	.short	0x0018
        /*0084*/ 	.byte	0x00, 0xf0, 0x11, 0x00


	//----- nvinfo : EIATTR_KPARAM_INFO
	.align		4
.L_32:
        /*0088*/ 	.byte	0x04, 0x17
        /*008a*/ 	.short	(.L_34 - .L_33)
.L_33:
        /*008c*/ 	.word	0x00000000
        /*0090*/ 	.short	0x0002
        /*0092*/ 	.short	0x0010
        /*0094*/ 	.byte	0x00, 0xf4, 0x21, 0x00


	//----- nvinfo : EIATTR_KPARAM_INFO
	.align		4
.L_34:
        /*0098*/ 	.byte	0x04, 0x17
        /*009a*/ 	.short	(.L_36 - .L_35)
.L_35:
        /*009c*/ 	.word	0x00000000
        /*00a0*/ 	.short	0x0001
        /*00a2*/ 	.short	0x0008
        /*00a4*/ 	.byte	0x00, 0xf4, 0x21, 0x00


	//----- nvinfo : EIATTR_KPARAM_INFO
	.align		4
.L_36:
        /*00a8*/ 	.byte	0x04, 0x17
        /*00aa*/ 	.short	(.L_38 - .L_37)
.L_37:
        /*00ac*/ 	.word	0x00000000
        /*00b0*/ 	.short	0x0000
        /*00b2*/ 	.short	0x0000
        /*00b4*/ 	.byte	0x00, 0xf4, 0x21, 0x00


	//----- nvinfo : EIATTR_AT_ENTRY_FRAGMENTS
	.align		4
.L_38:
        /*00b8*/ 	.byte	0x04, 0x4f
        /*00ba*/ 	.short	(.L_40 - .L_39)


	//   ....[0]....
.L_39:
        /*00bc*/ 	.word	0x00000004


	//----- nvinfo : EIATTR_RESERVED_SMEM_USED
	.align		4
.L_40:
        /*00c0*/ 	.byte	0x01, 0x41
	.zero		2


	//----- nvinfo : EIATTR_SPARSE_MMA_MASK
	.align		4
        /*00c4*/ 	.byte	0x03, 0x50
        /*00c6*/ 	.short	0x0000


	//----- nvinfo : EIATTR_TCGEN05_1CTA_USED
	.align		4
        /*00c8*/ 	.byte	0x01, 0x51
	.zero		2


	//----- nvinfo : EIATTR_MAXREG_COUNT
	.align		4
        /*00cc*/ 	.byte	0x03, 0x1b
        /*00ce*/ 	.short	0x00ff


	//----- nvinfo : EIATTR_NUM_BARRIERS
	.align		4
        /*00d0*/ 	.byte	0x02, 0x4c
        /*00d2*/ 	.byte	0x01
	.zero		1


	//----- nvinfo : EIATTR_INT_WARP_WIDE_INSTR_OFFSETS
	.align		4
        /*00d4*/ 	.byte	0x04, 0x31
        /*00d6*/ 	.short	(.L_42 - .L_41)


	//   ....[0]....
.L_41:
        /*00d8*/ 	.word	0x00001690


	//   ....[1]....
        /*00dc*/ 	.word	0x000016b0


	//   ....[2]....
        /*00e0*/ 	.word	0x00001740


	//   ....[3]....
        /*00e4*/ 	.word	0x000018f0


	//   ....[4]....
        /*00e8*/ 	.word	0x00001900


	//   ....[5]....
        /*00ec*/ 	.word	0x00001910


	//   ....[6]....
        /*00f0*/ 	.word	0x00001920


	//   ....[7]....
        /*00f4*/ 	.word	0x00001c40


	//   ....[8]....
        /*00f8*/ 	.word	0x00001c50


	//   ....[9]....
        /*00fc*/ 	.word	0x00001dd0


	//   ....[10]....
        /*0100*/ 	.word	0x00001e20


	//   ....[11]....
        /*0104*/ 	.word	0x00001e30


	//   ....[12]....
        /*0108*/ 	.word	0x00001e60


	//   ....[13]....
        /*010c*/ 	.word	0x00002150


	//   ....[14]....
        /*0110*/ 	.word	0x00002160


	//   ....[15]....
        /*0114*/ 	.word	0x000023f0


	//   ....[16]....
        /*0118*/ 	.word	0x00002400


	//   ....[17]....
        /*011c*/ 	.word	0x00002870


	//   ....[18]....
        /*0120*/ 	.word	0x000028c0


	//----- nvinfo : EIATTR_COOP_GROUP_MASK_REGIDS
	.align		4
.L_42:
        /*0124*/ 	.byte	0x04, 0x29
        /*0126*/ 	.short	(.L_44 - .L_43)


	//   ....[0]....
.L_43:
        /*0128*/ 	.word	0xffffffff


	//   ....[1]....
        /*012c*/ 	.word	0xffffffff


	//   ....[2]....
        /*0130*/ 	.word	0xffffffff


	//   ....[3]....
        /*0134*/ 	.word	0xffffffff


	//   ....[4]....
        /*0138*/ 	.word	0xffffffff


	//   ....[5]....
        /*013c*/ 	.word	0xffffffff


	//   ....[6]....
        /*0140*/ 	.word	0xffffffff


	//   ....[7]....
        /*0144*/ 	.word	0xffffffff


	//   ....[8]....
        /*0148*/ 	.word	0xffffffff


	//   ....[9]....
        /*014c*/ 	.word	0xffffffff


	//----- nvinfo : EIATTR_COOP_GROUP_INSTR_OFFSETS
	.align		4
.L_44:
        /*0150*/ 	.byte	0x04, 0x28
        /*0152*/ 	.short	(.L_46 - .L_45)


	//   ....[0]....
.L_45:
        /*0154*/ 	.word	0x00000050


	//   ....[1]....
        /*0158*/ 	.word	0x00000310


	//   ....[2]....
        /*015c*/ 	.word	0x000004f0


	//   ....[3]....
        /*0160*/ 	.word	0x00000980


	//   ....[4]....
        /*0164*/ 	.word	0x00000ac0


	//   ....[5]....
        /*0168*/ 	.word	0x00000fa0


	//   ....[6]....
        /*016c*/ 	.word	0x000010e0


	//   ....[7]....
        /*0170*/ 	.word	0x00001530


	//   ....[8]....
        /*0174*/ 	.word	0x00002700


	//   ....[9]....
        /*0178*/ 	.word	0x00002970


	//----- nvinfo : EIATTR_VRC_CTA_INIT_COUNT
	.align		4
.L_46:
        /*017c*/ 	.byte	0x02, 0x4a
        /*017e*/ 	.byte	0x80
	.zero		1


	//----- nvinfo : EIATTR_MBARRIER_INSTR_OFFSETS
	.align		4
        /*0180*/ 	.byte	0x04, 0x39
        /*0182*/ 	.short	(.L_48 - .L_47)


	//   ....[0]....
.L_47:
        /*0184*/ 	.word	0x00001760
        /*0188*/ 	.word	0x000000ff
        /*018c*/ 	.word	0x0000c000
        /*0190*/ 	.short	0x0100
        /*0192*/ 	.byte	0x08
	.zero		1


	//   ....[1]....
        /*0194*/ 	.word	0x00001770
        /*0198*/ 	.word	0x000000ff
        /*019c*/ 	.word	0x0000c010
        /*01a0*/ 	.short	0x0100
        /*01a2*/ 	.byte	0x08
	.zero		1


	//   ....[2]....
        /*01a4*/ 	.word	0x00001820
        /*01a8*/ 	.word	0x000000ff
        /*01ac*/ 	.word	0x0000c008
        /*01b0*/ 	.short	0x0100
        /*01b2*/ 	.byte	0x08
	.zero		1


	//   ....[3]....
        /*01b4*/ 	.word	0x00001830
        /*01b8*/ 	.word	0x000000ff
        /*01bc*/ 	.word	0x0000c018
        /*01c0*/ 	.short	0x0100
        /*01c2*/ 	.byte	0x08
	.zero		1


	//   ....[4]....
        /*01c4*/ 	.word	0x00001a00
        /*01c8*/ 	.word	0x000000ff
        /*01cc*/ 	.word	0x0000c000
        /*01d0*/ 	.short	0x010a
        /*01d2*/ 	.byte	0x08
	.zero		1


	//   ....[5]....
        /*01d4*/ 	.word	0x00001ca0
        /*01d8*/ 	.word	0x000000ff
        /*01dc*/ 	.word	0x0000c010
        /*01e0*/ 	.short	0x010a
        /*01e2*/ 	.byte	0x08
	.zero		1


	//   ....[6]....
        /*01e4*/ 	.word	0x00001ed0
        /*01e8*/ 	.word	0x000000ff
        /*01ec*/ 	.word	0x0000c000
        /*01f0*/ 	.short	0x010a
        /*01f2*/ 	.byte	0x1c
	.zero		1


	//   ....[7]....
        /*01f4*/ 	.word	0x000021a0
        /*01f8*/ 	.word	0x000000ff
        /*01fc*/ 	.word	0x0000c010
        /*0200*/ 	.short	0x010a
        /*0202*/ 	.byte	0x1c
	.zero		1


	//   ....[8]....
        /*0204*/ 	.word	0x00002270
        /*0208*/ 	.word	0x000000ff
        /*020c*/ 	.word	0x0000c000
        /*0210*/ 	.short	0x0108
        /*0212*/ 	.byte	0x08
	.zero		1


	//   ....[9]....
        /*0214*/ 	.word	0x00002280
        /*0218*/ 	.word	0x000000ff
        /*021c*/ 	.word	0x0000c010
        /*0220*/ 	.short	0x0108
        /*0222*/ 	.byte	0x08
	.zero		1


	//   ....[10]....
        /*0224*/ 	.word	0x000022d0
        /*0228*/ 	.word	0x000000ff
        /*022c*/ 	.word	0x0000c008
        /*0230*/ 	.short	0x0108
        /*0232*/ 	.byte	0x08
	.zero		1


	//   ....[11]....
        /*0234*/ 	.word	0x000022e0
        /*0238*/ 	.word	0x000000ff
        /*023c*/ 	.word	0x0000c018
        /*0240*/ 	.short	0x0108
        /*0242*/ 	.byte	0x08
	.zero		1


	//   ....[12]....
        /*0244*/ 	.word	0x00002990
        /*0248*/ 	.word	0x000000ff
        /*024c*/ 	.word	0x0000c000
        /*0250*/ 	.short	0x010a
        /*0252*/ 	.byte	0x08
	.zero		1


	//   ....[13]....
        /*0254*/ 	.word	0x000029c0
        /*0258*/ 	.word	0x000000ff
        /*025c*/ 	.word	0x0000c010
        /*0260*/ 	.short	0x010a
        /*0262*/ 	.byte	0x08
	.zero		1


	//   ....[14]....
        /*0264*/ 	.word	0x000029f0
        /*0268*/ 	.word	0x000000ff
        /*026c*/ 	.word	0x0000c000
        /*0270*/ 	.short	0x010a
        /*0272*/ 	.byte	0x1c
	.zero		1


	//   ....[15]....
        /*0274*/ 	.word	0x00002a20
        /*0278*/ 	.word	0x000000ff
        /*027c*/ 	.word	0x0000c010
        /*0280*/ 	.short	0x010a
        /*0282*/ 	.byte	0x1c
	.zero		1


	//----- nvinfo : EIATTR_NUM_MBARRIERS
	.align		4
.L_48:
        /*0284*/ 	.byte	0x03, 0x38
        /*0286*/ 	.short	0x0004


	//----- nvinfo : EIATTR_EXIT_INSTR_OFFSETS
	.align		4
        /*0288*/ 	.byte	0x04, 0x1c
        /*028a*/ 	.short	(.L_50 - .L_49)


	//   ....[0]....
.L_49:
        /*028c*/ 	.word	0x00002980


	//----- nvinfo : EIATTR_REQNTID
	.align		4
.L_50:
        /*0290*/ 	.byte	0x04, 0x10
        /*0292*/ 	.short	(.L_52 - .L_51)
.L_51:
        /*0294*/ 	.word	0x00000080
        /*0298*/ 	.word	0x00000001
        /*029c*/ 	.word	0x00000001


	//----- nvinfo : EIATTR_CRS_STACK_SIZE
	.align		4
.L_52:
        /*02a0*/ 	.byte	0x04, 0x1e
        /*02a2*/ 	.short	(.L_54 - .L_53)
.L_53:
        /*02a4*/ 	.word	0x00000000


	//----- nvinfo : EIATTR_CBANK_PARAM_SIZE
	.align		4
.L_54:
        /*02a8*/ 	.byte	0x03, 0x19
        /*02aa*/ 	.short	0x0050


	//----- nvinfo : EIATTR_PARAM_CBANK
	.align		4
        /*02ac*/ 	.byte	0x04, 0x0a
        /*02ae*/ 	.short	(.L_56 - .L_55)
	.align		4
.L_55:
        /*02b0*/ 	.word	index@(.nv.constant0.gluon_tcgen05)
        /*02b4*/ 	.short	0x0380
        /*02b6*/ 	.short	0x0050


	//----- nvinfo : EIATTR_SW_WAR
	.align		4
.L_56:
        /*02b8*/ 	.byte	0x04, 0x36
        /*02ba*/ 	.short	(.L_58 - .L_57)
.L_57:
        /*02bc*/ 	.word	0x00000008
.L_58:


//--------------------- .nv.compat                --------------------------
	.section	.nv.compat,"",@"SHT_CUDA_COMPAT_INFO"
	.align	4
        /*0000*/ 	.byte	0x02, 0x02, 0x02, 0x00, 0x02, 0x05, 0x05, 0x00, 0x02, 0x03, 0x03, 0x00, 0x02, 0x06, 0x01, 0x00


//--------------------- .nv.callgraph             --------------------------
	.section	.nv.callgraph,"",@"SHT_CUDA_CALLGRAPH"
	.align	4
	.sectionentsize	8
	.align		4
        /*0000*/ 	.word	0x00000000
	.align		4
        /*0004*/ 	.word	0xffffffff
	.align		4
        /*0008*/ 	.word	0x00000000
	.align		4
        /*000c*/ 	.word	0xfffffffe
	.align		4
        /*0010*/ 	.word	0x00000000
	.align		4
        /*0014*/ 	.word	0xfffffffd
	.align		4
        /*0018*/ 	.word	0x00000000
	.align		4
        /*001c*/ 	.word	0xfffffffc


//--------------------- .text.gluon_tcgen05       --------------------------
	.section	.text.gluon_tcgen05,"ax",@progbits
	.align	128
        .global         gluon_tcgen05
        .type           gluon_tcgen05,@function
        .size           gluon_tcgen05,(.L_x_78 - gluon_tcgen05)
        .other          gluon_tcgen05,@"STO_CUDA_ENTRY STV_DEFAULT"
gluon_tcgen05:
.text.gluon_tcgen05:
[----:B------:R-:W1:Y:S01]  /*0000*/  LDC R1, c[0x0][0x37c] ;  /* 0x0000df00ff017b82 */ /* 0x000e620000000800 */
[----:B------:R-:W2:Y:S02]  /*0010*/  S2R R0, SR_TID.X ;  /* 0x0000000000007919 */ /* 0x000ea40000002100 */
[----:B--2---:R-:W-:-:S13]  /*0020*/  ISETP.GE.U32.AND P2, PT, R0, 0x20, PT ;  /* 0x000000200000780c */ /* 0x004fda0003f46070 */
[----:B------:R-:W-:Y:S05]  /*0030*/  @P2 BRA `(.L_x_0) ;  /* 0x0000000000b82947 */ /* 0x000fea0003800000 */
[----:B------:R-:W2:Y:S01]  /*0040*/  S2UR UR6, SR_CgaCtaId ;  /* 0x00000000000679c3 */ /* 0x000ea20000008800 */
[----:B------:R-:W-:Y:S01]  /*0050*/  NOP ;  /* 0x0000000000007918 */ /* 0x000fe20000000000 */
[----:B------:R-:W-:Y:S02]  /*0060*/  UMOV UR4, 0x40 ;  /* 0x0000004000047882 */ /* 0x000fe40000000000 */
[----:B--2---:R-:W-:-:S09]  /*0070*/  ULEA UR4, UR6, UR4, 0x18 ;  /* 0x0000000406047291 */ /* 0x004fd2000f8ec0ff */
[----:B------:R-:W2:Y:S01]  /*0080*/  LDS.U8 R2, [UR4] ;  /* 0x00000004ff027984 */ /* 0x000ea20008000000 */
[----:B------:R-:W-:Y:S02]  /*0090*/  UMOV UR4, 0x400 ;  /* 0x0000040000047882 */ /* 0x000fe40000000000 */
[----:B------:R-:W-:Y:S01]  /*00a0*/  ULEA UR4, UR6, UR4, 0x18 ;  /* 0x0000000406047291 */ /* 0x000fe2000f8ec0ff */
[----:B--2---:R-:W-:-:S13]  /*00b0*/  ISETP.NE.AND P0, PT, R2, RZ, PT ;  /* 0x000000ff0200720c */ /* 0x004fda0003f05270 */
[----:B------:R-:W-:Y:S05]  /*00c0*/  @P0 BRA `(.L_x_1) ;  /* 0x00000000007c0947 */ /* 0x000fea0003800000 */
[----:B------:R-:W-:-:S13]  /*00d0*/  ELECT P0, URZ, PT ;  /* 0x0000000000ff782f */ /* 0x000fda0003800000 */
[----:B------:R-:W-:Y:S05]  /*00e0*/  @!P0 BRA `(.L_x_2) ;  /* 0x0000000000848947 */ /* 0x000fea0003800000 */
[----:B------:R-:W-:Y:S01]  /*00f0*/  UMOV UR5, 0x2 ;  /* 0x0000000200057882 */ /* 0x000fe20000000000 */
[----:B------:R-:W-:Y:S02]  /*0100*/  IMAD.MOV.U32 R5, RZ, RZ, 0x1 ;  /* 0x00000001ff057424 */ /* 0x000fe400078e00ff */
[----:B------:R-:W-:Y:S02]  /*0110*/  IMAD.MOV.U32 R3, RZ, RZ, 0x3 ;  /* 0x00000003ff037424 */ /* 0x000fe400078e00ff */
[----:B------:R-:W-:Y:S04]  /*0120*/  DEPBAR.LE SB2, 0x36 ;  /* 0x0000ad800000791a */ /* 0x000fe80000000000 */
[----:B------:R-:W2:Y:S02]  /*0130*/  UTCATOMSWS.FIND_AND_SET.ALIGN UP0, UR5, UR5 ;  /* 0x00000005000575e3 */ /* 0x000ea40008000800 */
[----:B--2---:R-:W-:-:S04]  /*0140*/  PLOP3.LUT P0, PT, PT, PT, UP0, 0x80, 0x8 ;  /* 0x000000000008781c */ /* 0x004fc80003f0f008 */
[----:B------:R-:W-:-:S04]  /*0150*/  SEL R2, RZ, 0xffffffff, !P0 ;  /* 0xffffffffff027807 */ /* 0x000fc80004000000 */
[----:B------:R-:W-:Y:S01]  /*0160*/  ISETP.NE.AND P0, PT, R2, RZ, PT ;  /* 0x000000ff0200720c */ /* 0x000fe20003f05270 */
[----:B------:R-:W-:-:S12]  /*0170*/  IMAD.U32 R2, RZ, RZ, UR5 ;  /* 0x00000005ff027e24 */ /* 0x000fd8000f8e00ff */
[----:B------:R-:W-:Y:S05]  /*0180*/  @P0 BRA `(.L_x_3) ;  /* 0x0000000000240947 */ /* 0x000fea0003800000 */
.L_x_4:
[----:B------:R-:W-:Y:S05]  /*0190*/  NANOSLEEP 0x64 ;  /* 0x000000640000795d */ /* 0x000fea0003800000 */
[----:B------:R-:W-:-:S05]  /*01a0*/  UMOV UR5, 0x2 ;  /* 0x0000000200057882 */ /* 0x000fca0000000000 */
[----:B------:R-:W-:Y:S04]  /*01b0*/  DEPBAR.LE SB2, 0x36 ;  /* 0x0000ad800000791a */ /* 0x000fe80000000000 */
[----:B------:R-:W2:Y:S02]  /*01c0*/  UTCATOMSWS.FIND_AND_SET.ALIGN UP0, UR5, UR5 ;  /* 0x00000005000575e3 */ /* 0x000ea40008000800 */
[----:B--2---:R-:W-:-:S04]  /*01d0*/  PLOP3.LUT P0, PT, PT, PT, UP0, 0x80, 0x8 ;  /* 0x000000000008781c */ /* 0x004fc80003f0f008 */
[----:B------:R-:W-:-:S04]  /*01e0*/  SEL R2, RZ, 0xffffffff, !P0 ;  /* 0xffffffffff027807 */ /* 0x000fc80004000000 */
[----:B------:R-:W-:Y:S01]  /*01f0*/  ISETP.NE.AND P0, PT, R2, RZ, PT ;  /* 0x000000ff0200720c */ /* 0x000fe20003f05270 */
[----:B------:R-:W-:-:S12]  /*0200*/  IMAD.U32 R2, RZ, RZ, UR5 ;  /* 0x00000005ff027e24 */ /* 0x000fd8000f8e00ff */
[----:B------:R-:W-:Y:S05]  /*0210*/  @!P0 BRA `(.L_x_4) ;  /* 0xfffffffc00dc8947 */ /* 0x000fea000383ffff */
.L_x_3:
[C---:B------:R-:W-:Y:S01]  /*0220*/  VIADD R4, R2.reuse, 0x10 ;  /* 0x0000001002047836 */ /* 0x040fe20000000000 */
[----:B------:R-:W-:Y:S01]  /*0230*/  UMOV UR5, 0x50 ;  /* 0x0000005000057882 */ /* 0x000fe20000000000 */
[----:B------:R-:W-:Y:S01]  /*0240*/  SHF.L.U32 R3, R3, R2, RZ ;  /* 0x0000000203037219 */ /* 0x000fe200000006ff */
[----:B------:R-:W-:Y:S01]  /*0250*/  ULEA UR5, UR6, UR5, 0x18 ;  /* 0x0000000506057291 */ /* 0x000fe2000f8ec0ff */
[----:B------:R-:W-:Y:S01]  /*0260*/  IMAD.SHL.U32 R2, R2, 0x20, RZ ;  /* 0x0000002002027824 */ /* 0x000fe200078e00ff */
[----:B------:R-:W-:-:S04]  /*0270*/  SHF.L.U32 R4, R5, R4, RZ ;  /* 0x0000000405047219 */ /* 0x000fc800000006ff */
[----:B------:R-:W-:-:S05]  /*0280*/  LOP3.LUT R3, R4, R3, RZ, 0xfc, !PT ;  /* 0x0000000304037212 */ /* 0x000fca00078efcff */
[----:B------:R2:W-:Y:S04]  /*0290*/  ATOMS.OR RZ, [UR5], R3 ;  /* 0x00000003ffff798c */ /* 0x0005e8000b000005 */
[----:B------:R2:W-:Y:S01]  /*02a0*/  STS [UR4], R2 ;  /* 0x00000002ff007988 */ /* 0x0005e20008000804 */
[----:B------:R-:W-:Y:S05]  /*02b0*/  BRA `(.L_x_2) ;  /* 0x0000000000107947 */ /* 0x000fea0003800000 */
.L_x_1:
[----:B------:R-:W-:Y:S01]  /*02c0*/  IMAD.MOV.U32 R3, RZ, RZ, -0x1 ;  /* 0xffffffffff037424 */ /* 0x000fe200078e00ff */
[----:B------:R-:W-:-:S04]  /*02d0*/  MOV R2, 0x300 ;  /* 0x0000030000027802 */ /* 0x000fc80000000f00 */
[----:B------:R2:W-:Y:S03]  /*02e0*/  STS [UR4], R3 ;  /* 0x00000003ff007988 */ /* 0x0005e60008000804 */
[----:B-12---:R-:W-:Y:S05]  /*02f0*/  CALL.REL.NOINC `($__internal_1_$__cuda_sm10x_tcgen05_guardrail_trap_phase_invalid_during_alloc) ;  /* 0x0000002400e07944 */ /* 0x006fea0003c00000 */
.L_x_2:
[----:B------:R-:W-:Y:S05]  /*0300*/  WARPSYNC.ALL ;  /* 0x0000000000007948 */ /* 0x000fea0003800000 */
[----:B------:R-:W-:Y:S01]  /*0310*/  NOP ;  /* 0x0000000000007918 */ /* 0x000fe20000000000 */
.L_x_0:
[----:B------:R-:W3:Y:S08]  /*0320*/  S2UR UR4, SR_CgaCtaId ;  /* 0x00000000000479c3 */ /* 0x000ef00000008800 */
[----:B------:R-:W-:Y:S01]  /*0330*/  BAR.SYNC.DEFER_BLOCKING 0x0 ;  /* 0x0000000000007b1d */ /* 0x000fe20000010000 */
[----:B------:R-:W-:-:S05]  /*0340*/  LOP3.LUT R68, R0, 0x7f, RZ, 0xc0, !PT ;  /* 0x0000007f00447812 */ /* 0x000fca00078ec0ff */
[----:B------:R-:W-:Y:S02]  /*0350*/  UMOV UR8, 0x400 ;  /* 0x0000040000087882 */ /* 0x000fe40000000000 */
[----:B------:R-:W4:Y:S08]  /*0360*/  LDC R10, c[0x0][0x3a0] ;  /* 0x0000e800ff0a7b82 */ /* 0x000f300000000800 */
[----:B------:R-:W5:Y:S01]  /*0370*/  S2UR UR9, SR_CTAID.Y ;  /* 0x00000000000979c3 */ /* 0x000f620000002600 */
[----:B---3--:R-:W-:-:S09]  /*0380*/  ULEA UR8, UR4, UR8, 0x18 ;  /* 0x0000000804087291 */ /* 0x008fd2000f8ec0ff */
[----:B--2---:R-:W2:Y:S01]  /*0390*/  LDS R3, [UR8] ;  /* 0x00000008ff037984 */ /* 0x004ea20008000800 */
[----:B------:R-:W-:Y:S06]  /*03a0*/  BAR.SYNC.DEFER_BLOCKING 0x0 ;  /* 0x0000000000007b1d */ /* 0x000fec0000010000 */
[----:B------:R-:W-:Y:S05]  /*03b0*/  @P2 BRA `(.L_x_5) ;  /* 0x0000000000182947 */ /* 0x000fea0003800000 */
[----:B------:R-:W-:Y:S01]  /*03c0*/  ELECT P0, URZ, PT ;  /* 0x0000000000ff782f */ /* 0x000fe20003800000 */
[----:B------:R-:W-:Y:S01]  /*03d0*/  IMAD.MOV.U32 R2, RZ, RZ, 0x1 ;  /* 0x00000001ff027424 */ /* 0x000fe200078e00ff */
[----:B------:R-:W-:Y:S01]  /*03e0*/  UMOV UR5, 0x40 ;  /* 0x0000004000057882 */ /* 0x000fe20000000000 */
[----:B------:R-:W-:Y:S01]  /*03f0*/  UVIRTCOUNT.DEALLOC.SMPOOL 0x80 ;  /* 0x000000800000784c */ /* 0x000fe20000000000 */
[----:B------:R-:W-:-:S09]  /*0400*/  ULEA UR5, UR4, UR5, 0x18 ;  /* 0x0000000504057291 */ /* 0x000fd2000f8ec0ff */
[----:B------:R3:W-:Y:S03]  /*0410*/  @P0 STS.U8 [UR5], R2 ;  /* 0x00000002ff000988 */ /* 0x0007e60008000005 */
.L_x_5:
[----:B------:R-:W3:Y:S01]  /*0420*/  S2UR UR4, SR_CTAID.Z ;  /* 0x00000000000479c3 */ /* 0x000ee20000002700 */
[----:B------:R-:W5:Y:S01]  /*0430*/  LDCU UR5, c[0x0][0x370] ;  /* 0x00006e00ff0577ac */ /* 0x000f620008000800 */
[----:B------:R-:W-:Y:S01]  /*0440*/  ISETP.GE.U32.AND P0, PT, R68, 0x20, PT ;  /* 0x000000204400780c */ /* 0x000fe20003f06070 */
[----:B----4-:R-:W-:Y:S01]  /*0450*/  VIADD R5, R10, 0xffffffff ;  /* 0xffffffff0a057836 */ /* 0x010fe20000000000 */
[C---:B------:R-:W-:Y:S01]  /*0460*/  ISETP.NE.U32.AND P3, PT, R68.reuse, RZ, PT ;  /* 0x000000ff4400720c */ /* 0x040fe20003f65070 */
[----:B------:R-:W3:Y:S01]  /*0470*/  LDCU UR6, c[0x0][0x374] ;  /* 0x00006e80ff0677ac */ /* 0x000ee20008000800 */
[----:B------:R-:W-:Y:S01]  /*0480*/  LEA R4, R68, UR8, 0x2 ;  /* 0x0000000844047c11 */ /* 0x000fe2000f8e10ff */
[----:B------:R-:W-:Y:S01]  /*0490*/  BSSY.RECONVERGENT B0, `(.L_x_6) ;  /* 0x0000015000007945 */ /* 0x000fe20003800200 */
[----:B------:R-:W5:Y:S01]  /*04a0*/  S2UR UR7, SR_CTAID.X ;  /* 0x00000000000779c3 */ /* 0x000f620000002500 */
[----:B------:R-:W4:Y:S01]  /*04b0*/  LDCU.64 UR20, c[0x0][0x3c0] ;  /* 0x00007800ff1477ac */ /* 0x000f220008000a00 */
[----:B--2---:R-:W-:-:S05]  /*04c0*/  R2UR UR23, R3 ;  /* 0x00000000031772ca */ /* 0x004fca00000e0000 */
[----:B------:R2:W-:Y:S01]  /*04d0*/  @!P0 STS [R4], RZ ;  /* 0x000000ff04008388 */ /* 0x0005e20000000800 */
[----:B------:R-:W1:Y:S01]  /*04e0*/  LDC R6, c[0x0][0x398] ;  /* 0x0000e600ff067b82 */ /* 0x000e620000000800 */
[----:B------:R-:W-:Y:S02]  /*04f0*/  NOP ;  /* 0x0000000000007918 */ /* 0x000fe40000000000 */
[----:B------:R2:W-:Y:S01]  /*0500*/  @!P3 STS [UR8+0x20], R5 ;  /* 0x00002005ff00b988 */ /* 0x0005e20008000808 */
[----:B---3-5:R-:W-:-:S04]  /*0510*/  UIMAD UR4, UR4, UR6, UR9 ;  /* 0x00000006040472a4 */ /* 0x028fc8000f8e0209 */
[----:B------:R-:W-:-:S04]  /*0520*/  UIMAD UR4, UR4, UR5, UR7 ;  /* 0x00000005040472a4 */ /* 0x000fc8000f8e0207 */
[----:B------:R-:W-:-:S04]  /*0530*/  UIMAD UR4, UR4, 0x180, URZ ;  /* 0x00000180040478a4 */ /* 0x000fc8000f8e02ff */
[----:B----4-:R-:W-:Y:S01]  /*0540*/  UIADD3 UR24, UP0, UPT, UR4, UR20, URZ ;  /* 0x0000001404187290 */ /* 0x010fe2000ff1e0ff */
[----:B-1----:R-:W-:-:S03]  /*0550*/  VIADD R6, R6, 0xffffffff ;  /* 0xffffffff06067836 */ /* 0x002fc60000000000 */
[----:B------:R-:W-:Y:S01]  /*0560*/  ULEA.HI.X.SX32 UR25, UR4, UR21, 0x1, UP0 ;  /* 0x0000001504197291 */ /* 0x000fe200080f0eff */
[----:B--2---:R-:W-:Y:S11]  /*0570*/  @P3 BRA `(.L_x_7) ;  /* 0x0000000000183947 */ /* 0x004ff60003800000 */
[----:B------:R-:W1:Y:S01]  /*0580*/  LDS R2, [UR8+0x8] ;  /* 0x00000808ff027984 */ /* 0x000e620008000800 */
[----:B------:R-:W2:Y:S01]  /*0590*/  LDC.64 R8, c[0x0][0x380] ;  /* 0x0000e000ff087b82 */ /* 0x000ea20000000a00 */
[----:B------:R-:W-:Y:S02]  /*05a0*/  IMAD.MOV.U32 R3, RZ, RZ, 0x70 ;  /* 0x00000070ff037424 */ /* 0x000fe400078e00ff */
[----:B--2---:R2:W-:Y:S03]  /*05b0*/  STS.64 [UR8], R8 ;  /* 0x00000008ff007988 */ /* 0x0045e60008000a08 */
[----:B-1----:R-:W-:-:S05]  /*05c0*/  LOP3.LUT R2, R2, 0x10, R3, 0xd8, !PT ;  /* 0x0000001002027812 */ /* 0x002fca00078ed803 */
[----:B------:R2:W-:Y:S02]  /*05d0*/  STS [UR8+0x8], R2 ;  /* 0x00000802ff007988 */ /* 0x0005e40008000808 */
.L_x_7:
[----:B------:R-:W-:Y:S05]  /*05e0*/  BSYNC.RECONVERGENT B0 ;  /* 0x0000000000007941 */ /* 0x000fea0003800200 */
.L_x_6:
[----:B------:R-:W-:Y:S04]  /*05f0*/  BSSY.RECONVERGENT B0, `(.L_x_8) ;  /* 0x000000a000007945 */ /* 0x000fe80003800200 */
[----:B------:R-:W-:Y:S05]  /*0600*/  @P3 BRA `(.L_x_9) ;  /* 0x0000000000203947 */ /* 0x000fea0003800000 */
[----:B--2---:R-:W1:Y:S01]  /*0610*/  LDS R2, [UR8+0x34] ;  /* 0x00003408ff027984 */ /* 0x004e620008000800 */
[----:B------:R-:W-:Y:S02]  /*0620*/  IMAD.MOV.U32 R3, RZ, RZ, 0x7f000000 ;  /* 0x7f000000ff037424 */ /* 0x000fe400078e00ff */
[----:B------:R-:W-:Y:S01]  /*0630*/  @!P3 IMAD.MOV.U32 R7, RZ, RZ, 0x7f ;  /* 0x0000007fff07b424 */ /* 0x000fe200078e00ff */
[----:B------:R-:W2:Y:S02]  /*0640*/  @!P3 LDS R8, [UR8+0x38] ;  /* 0x00003808ff08b984 */ /* 0x000ea40008000800 */
[----:B-1----:R-:W-:Y:S02]  /*0650*/  LOP3.LUT R2, R2, 0xff000000, R3, 0xb8, !PT ;  /* 0xff00000002027812 */ /* 0x002fe400078eb803 */
[----:B--2---:R-:W-:-:S03]  /*0660*/  @!P3 LOP3.LUT R3, R8, 0xff, R7, 0xb8, !PT ;  /* 0x000000ff0803b812 */ /* 0x004fc600078eb807 */
[----:B------:R1:W-:Y:S04]  /*0670*/  STS [UR8+0x34], R2 ;  /* 0x00003402ff007988 */ /* 0x0003e80008000808 */
[----:B------:R1:W-:Y:S02]  /*0680*/  @!P3 STS [UR8+0x38], R3 ;  /* 0x00003803ff00b988 */ /* 0x0003e40008000808 */
.L_x_9:
[----:B------:R-:W-:Y:S05]  /*0690*/  BSYNC.RECONVERGENT B0 ;  /* 0x0000000000007941 */ /* 0x000fea0003800200 */
.L_x_8:
[----:B------:R-:W-:Y:S04]  /*06a0*/  BSSY.RECONVERGENT B0, `(.L_x_10) ;  /* 0x000000a000007945 */ /* 0x000fe80003800200 */
[----:B------:R-:W-:Y:S05]  /*06b0*/  @P3 BRA `(.L_x_11) ;  /* 0x0000000000203947 */ /* 0x000fea0003800000 */
[----:B-12---:R-:W1:Y:S01]  /*06c0*/  LDS R2, [UR8+0x1c] ;  /* 0x00001c08ff027984 */ /* 0x006e620008000800 */
[----:B------:R-:W2:Y:S03]  /*06d0*/  LDC.64 R8, c[0x0][0x3a8] ;  /* 0x0000ea00ff087b82 */ /* 0x000ea60000000a00 */
[----:B------:R3:W-:Y:S01]  /*06e0*/  STS [UR8+0x24], R6 ;  /* 0x00002406ff007988 */ /* 0x0007e20008000808 */
[--C-:B--2---:R-:W-:Y:S02]  /*06f0*/  SHF.R.U32.HI R7, RZ, 0x4, R9.reuse ;  /* 0x00000004ff077819 */ /* 0x104fe40000011609 */
[----:B------:R-:W-:-:S05]  /*0700*/  SHF.R.U64 R3, R8, 0x4, R9 ;  /* 0x0000000408037819 */ /* 0x000fca0000001209 */
[----:B------:R3:W-:Y:S01]  /*0710*/  STS [UR8+0xc], R3 ;  /* 0x00000c03ff007988 */ /* 0x0007e20008000808 */
[----:B-1----:R-:W-:-:S05]  /*0720*/  LOP3.LUT R2, R2, 0xf, R7, 0xb8, !PT ;  /* 0x0000000f02027812 */ /* 0x002fca00078eb807 */
[----:B------:R3:W-:Y:S02]  /*0730*/  STS [UR8+0x1c], R2 ;  /* 0x00001c02ff007988 */ /* 0x0007e40008000808 */
.L_x_11:
[----:B------:R-:W-:Y:S05]  /*0740*/  BSYNC.RECONVERGENT B0 ;  /* 0x0000000000007941 */ /* 0x000fea0003800200 */
.L_x_10:
[----:B------:R-:W-:Y:S04]  /*0750*/  BSSY.RECONVERGENT B1, `(.L_x_12) ;  /* 0x000001d000017945 */ /* 0x000fe80003800200 */
[----:B------:R-:W-:Y:S04]  /*0760*/  BSSY.RELIABLE B0, `(.L_x_13) ;  /* 0x0000018000007945 */ /* 0x000fe80003800100 */
[----:B------:R-:W-:Y:S05]  /*0770*/  @P3 BRA `(.L_x_14) ;  /* 0x00000000001c3947 */ /* 0x000fea0003800000 */
[----:B-123--:R-:W1:Y:S02]  /*0780*/  LDS R2, [UR8+0x34] ;  /* 0x00003408ff027984 */ /* 0x00ee640008000800 */
[----:B-1----:R-:W-:-:S05]  /*0790*/  LOP3.LUT R2, R2, 0x7, RZ, 0xb8, !PT ;  /* 0x0000000702027812 */ /* 0x002fca00078eb8ff */
[----:B------:R1:W-:Y:S01]  /*07a0*/  STS [UR8+0x34], R2 ;  /* 0x00003402ff007988 */ /* 0x0003e20008000808 */
[----:B------:R-:W-:Y:S05]  /*07b0*/  @P3 BRA `(.L_x_15) ;  /* 0x00000000001c3947 */ /* 0x000fea0003800000 */
[----:B-1----:R-:W1:Y:S02]  /*07c0*/  LDS R2, [UR8+0x34] ;  /* 0x00003408ff027984 */ /* 0x002e640008000800 */
[----:B-1----:R-:W-:-:S05]  /*07d0*/  LOP3.LUT R2, R2, 0x38, RZ, 0xb8, !PT ;  /* 0x0000003802027812 */ /* 0x002fca00078eb8ff */
[----:B------:R4:W-:Y:S02]  /*07e0*/  STS [UR8+0x34], R2 ;  /* 0x00003402ff007988 */ /* 0x0009e40008000808 */
.L_x_14:
[----:B------:R-:W-:Y:S05]  /*07f0*/  @P3 BRA `(.L_x_16) ;  /* 0x00000000001c3947 */ /* 0x000fea0003800000 */
[----:B-1234-:R-:W1:Y:S02]  /*0800*/  LDS R2, [UR8+0x8] ;  /* 0x00000808ff027984 */ /* 0x01ee640008000800 */
[----:B-1----:R-:W-:-:S05]  /*0810*/  LOP3.LUT R2, R2, 0x780, RZ, 0xb8, !PT ;  /* 0x0000078002027812 */ /* 0x002fca00078eb8ff */
[----:B------:R2:W-:Y:S02]  /*0820*/  STS [UR8+0x8], R2 ;  /* 0x00000802ff007988 */ /* 0x0005e40008000808 */
.L_x_15:
[----:B------:R-:W-:Y:S05]  /*0830*/  @P3 BRA `(.L_x_17) ;  /* 0x0000000000283947 */ /* 0x000fea0003800000 */
[----:B-12---:R-:W1:Y:S02]  /*0840*/  LDS R2, [UR8+0x8] ;  /* 0x00000808ff027984 */ /* 0x006e640008000800 */
[----:B-1----:R-:W-:-:S05]  /*0850*/  LOP3.LUT R2, R2, 0x1800, RZ, 0xb8, !PT ;  /* 0x0000180002027812 */ /* 0x002fca00078eb8ff */
[----:B------:R5:W-:Y:S02]  /*0860*/  STS [UR8+0x8], R2 ;  /* 0x00000802ff007988 */ /* 0x000be40008000808 */
.L_x_16:
[----:B------:R-:W-:Y:S05]  /*0870*/  @P3 BREAK.RELIABLE B0 ;  /* 0x0000000000003942 */ /* 0x000fea0003800100 */
[----:B------:R-:W-:Y:S05]  /*0880*/  @P3 BRA `(.L_x_18) ;  /* 0x0000000000243947 */ /* 0x000fea0003800000 */
[----:B-1-3--:R-:W1:Y:S01]  /*0890*/  LDS R3, [UR8+0x8] ;  /* 0x00000808ff037984 */ /* 0x00ae620008000800 */
[----:B--2-45:R-:W-:-:S05]  /*08a0*/  IMAD.MOV.U32 R2, RZ, RZ, 0x6000 ;  /* 0x00006000ff027424 */ /* 0x034fca00078e00ff */
[----:B-1----:R-:W-:-:S04]  /*08b0*/  LOP3.LUT R2, R3, 0x6000, R2, 0xd8, !PT ;  /* 0x0000600003027812 */ /* 0x002fc800078ed802 */
[----:B------:R-:W-:-:S05]  /*08c0*/  LOP3.LUT R2, R2, 0x400000, RZ, 0xb8, !PT ;  /* 0x0040000002027812 */ /* 0x000fca00078eb8ff */
[----:B------:R3:W-:Y:S02]  /*08d0*/  STS [UR8+0x8], R2 ;  /* 0x00000802ff007988 */ /* 0x0007e40008000808 */
.L_x_17:
[----:B------:R-:W-:Y:S05]  /*08e0*/  BSYNC.RELIABLE B0 ;  /* 0x0000000000007941 */ /* 0x000fea0003800100 */
.L_x_13:
[----:B-123--:R-:W1:Y:S02]  /*08f0*/  @!P3 LDS R2, [UR8+0x8] ;  /* 0x00000808ff02b984 */ /* 0x00ee640008000800 */
[----:B-1----:R-:W-:-:S05]  /*0900*/  @!P3 LOP3.LUT R2, R2, 0x8000, RZ, 0xb8, !PT ;  /* 0x000080000202b812 */ /* 0x002fca00078eb8ff */
[----:B------:R1:W-:Y:S02]  /*0910*/  @!P3 STS [UR8+0x8], R2 ;  /* 0x00000802ff00b988 */ /* 0x0003e40008000808 */
.L_x_18:
[----:B------:R-:W-:Y:S05]  /*0920*/  BSYNC.RECONVERGENT B1 ;  /* 0x0000000000017941 */ /* 0x000fea0003800200 */
.L_x_12:
[----:B------:R-:W-:Y:S05]  /*0930*/  WARPSYNC.ALL ;  /* 0x0000000000007948 */ /* 0x000fea0003800000 */
[----:B------:R-:W-:Y:S01]  /*0940*/  NOP ;  /* 0x0000000000007918 */ /* 0x000fe20000000000 */
[----:B------:R-:W-:Y:S05]  /*0950*/  @P0 BRA `(.L_x_19) ;  /* 0x0000000000300947 */ /* 0x000fea0003800000 */
[----:B-12345:R-:W1:Y:S01]  /*0960*/  S2R R2, SR_LANEID ;  /* 0x0000000000027919 */ /* 0x03ee620000000000 */
[----:B------:R-:W-:Y:S05]  /*0970*/  WARPSYNC.ALL ;  /* 0x0000000000007948 */ /* 0x000fea0003800000 */
[----:B------:R-:W-:Y:S01]  /*0980*/  NOP ;  /* 0x0000000000007918 */ /* 0x000fe20000000000 */
[----:B-1----:R-:W-:-:S05]  /*0990*/  IMAD.SHL.U32 R7, R2, 0x4, RZ ;  /* 0x0000000402077824 */ /* 0x002fca00078e00ff */
[----:B------:R-:W1:Y:S01]  /*09a0*/  LDS R9, [R7+UR8] ;  /* 0x0000000807097984 */ /* 0x000e620008000800 */
[----:B------:R-:W-:-:S05]  /*09b0*/  IADD3 R2, P1, PT, R7, UR24, RZ ;  /* 0x0000001807027c10 */ /* 0x000fca000ff3e0ff */
[----:B------:R-:W-:-:S05]  /*09c0*/  IMAD.X R3, RZ, RZ, UR25, P1 ;  /* 0x00000019ff037e24 */ /* 0x000fca00088e06ff */
[----:B-1----:R1:W2:Y:S01]  /*09d0*/  ATOMG.E.EXCH.STRONG.GPU PT, RZ, [R2], R9 ;  /* 0x0000000902ff73a8 */ /* 0x0022a200041ee100 */
[----:B------:R-:W-:-:S04]  /*09e0*/  DEPBAR {5,4,3,2,1,0} ;  /* 0x0000003f0000791a */ /* 0x000fc80000000000 */
[----:B------:R-:W3:Y:S02]  /*09f0*/  CCTL.E.C.LDCU.IV.DEEP [UR24] ;  /* 0x0000000018007540 */ /* 0x000ee40009c08000 */
[----:B---3--:R1:W-:Y:S01]  /*0a00*/  UTMACCTL.IV [UR24] ;  /* 0x00000000180079b9 */ /* 0x0083e20008000000 */
[----:B------:R-:W-:Y:S01]  /*0a10*/  NOP ;  /* 0x0000000000007918 */ /* 0x000fe20000000000 */
.L_x_19:
[----:B------:R-:W-:Y:S05]  /*0a20*/  @P0 BRA `(.L_x_20) ;  /* 0x00000000000c0947 */ /* 0x000fea0003800000 */
[----:B------:R0:W-:Y:S01]  /*0a30*/  UTMACMDFLUSH ;  /* 0x00000000000079b7 */ /* 0x0001e20000000000 */
[----:B------:R-:W-:Y:S05]  /*0a40*/  @P0 BRA `(.L_x_20) ;  /* 0x0000000000040947 */ /* 0x000fea0003800000 */
[----:B------:R-:W-:-:S04]  /*0a50*/  DEPBAR.LE SB0, 0x0 ;  /* 0x000080000000791a */ /* 0x000fc80000000000 */
.L_x_20:
[----:B------:R-:W-:Y:S05]  /*0a60*/  WARPSYNC.ALL ;  /* 0x0000000000007948 */ /* 0x000fea0003800000 */
[----:B------:R-:W-:Y:S01]  /*0a70*/  NOP ;  /* 0x0000000000007918 */ /* 0x000fe20000000000 */
[----:B--2---:R-:W-:Y:S06]  /*0a80*/  BAR.SYNC.DEFER_BLOCKING 0x0 ;  /* 0x0000000000007b1d */ /* 0x004fec0000010000 */
[----:B------:R-:W-:Y:S02]  /*0a90*/  BSSY.RECONVERGENT B1, `(.L_x_21) ;  /* 0x000000b000017945 */ /* 0x000fe40003800200 */
[----:B------:R-:W-:Y:S06]  /*0aa0*/  BAR.SYNC.DEFER_BLOCKING 0x0 ;  /* 0x0000000000007b1d */ /* 0x000fec0000010000 */
[----:B------:R2:W-:Y:S01]  /*0ab0*/  @!P0 STS [R4], RZ ;  /* 0x000000ff04008388 */ /* 0x0005e20000000800 */
[----:B------:R-:W-:Y:S01]  /*0ac0*/  NOP ;  /* 0x0000000000007918 */ /* 0x000fe20000000000 */
[----:B------:R-:W-:Y:S05]  /*0ad0*/  @P3 BRA `(.L_x_22) ;  /* 0x0000000000183947 */ /* 0x000fea0003800000 */
[----:B-1-345:R-:W1:Y:S01]  /*0ae0*/  LDS R2, [UR8+0x8] ;  /* 0x00000808ff027984 */ /* 0x03ae620008000800 */
[----:B------:R-:W3:Y:S01]  /*0af0*/  LDC.64 R8, c[0x0][0x388] ;  /* 0x0000e200ff087b82 */ /* 0x000ee20000000a00 */
[----:B------:R-:W-:Y:S02]  /*0b00*/  IMAD.MOV.U32 R3, RZ, RZ, 0x70 ;  /* 0x00000070ff037424 */ /* 0x000fe400078e00ff */
[----:B---3--:R3:W-:Y:S03]  /*0b10*/  STS.64 [UR8], R8 ;  /* 0x00000008ff007988 */ /* 0x0087e60008000a08 */
[----:B-1----:R-:W-:-:S05]  /*0b20*/  LOP3.LUT R2, R2, 0x10, R3, 0xd8, !PT ;  /* 0x0000001002027812 */ /* 0x002fca00078ed803 */
[----:B------:R3:W-:Y:S02]  /*0b30*/  STS [UR8+0x8], R2 ;  /* 0x00000802ff007988 */ /* 0x0007e40008000808 */
.L_x_22:
[----:B-1----:R-:W-:Y:S05]  /*0b40*/  BSYNC.RECONVERGENT B1 ;  /* 0x0000000000017941 */ /* 0x002fea0003800200 */
.L_x_21:
[----:B------:R-:W-:Y:S04]  /*0b50*/  BSSY.RECONVERGENT B2, `(.L_x_23) ;  /* 0x000000f000027945 */ /* 0x000fe80003800200 */
[----:B------:R-:W-:Y:S04]  /*0b60*/  BSSY.RELIABLE B1, `(.L_x_24) ;  /* 0x000000c000017945 */ /* 0x000fe80003800100 */
[----:B------:R-:W-:Y:S05]  /*0b70*/  @P3 BRA `(.L_x_25) ;  /* 0x0000000000283947 */ /* 0x000fea0003800000 */
[----:B---345:R-:W1:Y:S01]  /*0b80*/  LDS R2, [UR8+0x34] ;  /* 0x00003408ff027984 */ /* 0x038e620008000800 */
[----:B------:R-:W-:Y:S01]  /*0b90*/  IMAD.MOV.U32 R3, RZ, RZ, 0x7f000000 ;  /* 0x7f000000ff037424 */ /* 0x000fe200078e00ff */
[----:B------:R-:W-:Y:S05]  /*0ba0*/  @P3 BREAK.RELIABLE B1 ;  /* 0x0000000000013942 */ /* 0x000fea0003800100 */
[----:B-1----:R-:W-:-:S05]  /*0bb0*/  LOP3.LUT R2, R2, 0xff000000, R3, 0xb8, !PT ;  /* 0xff00000002027812 */ /* 0x002fca00078eb803 */
[----:B------:R1:W-:Y:S01]  /*0bc0*/  STS [UR8+0x34], R2 ;  /* 0x00003402ff007988 */ /* 0x0003e20008000808 */
[----:B------:R-:W-:Y:S05]  /*0bd0*/  @P3 BRA `(.L_x_26) ;  /* 0x0000000000183947 */ /* 0x000fea0003800000 */
[----:B------:R-:W3:Y:S01]  /*0be0*/  LDS R3, [UR8+0x38] ;  /* 0x00003808ff037984 */ /* 0x000ee20008000800 */
[----:B-1----:R-:W-:-:S05]  /*0bf0*/  IMAD.MOV.U32 R2, RZ, RZ, 0x3f ;  /* 0x0000003fff027424 */ /* 0x002fca00078e00ff */
[----:B---3--:R-:W-:-:S05]  /*0c00*/  LOP3.LUT R2, R3, 0xff, R2, 0xb8, !PT ;  /* 0x000000ff03027812 */ /* 0x008fca00078eb802 */
[----:B------:R1:W-:Y:S02]  /*0c10*/  STS [UR8+0x38], R2 ;  /* 0x00003802ff007988 */ /* 0x0003e40008000808 */
.L_x_25:
[----:B------:R-:W-:Y:S05]  /*0c20*/  BSYNC.RELIABLE B1 ;  /* 0x0000000000017941 */ /* 0x000fea0003800100 */
.L_x_24:
[----:B------:R1:W-:Y:S02]  /*0c30*/  @!P3 STS [UR8+0x20], R5 ;  /* 0x00002005ff00b988 */ /* 0x0003e40008000808 */
.L_x_26:
[----:B------:R-:W-:Y:S05]  /*0c40*/  BSYNC.RECONVERGENT B2 ;  /* 0x0000000000027941 */ /* 0x000fea0003800200 */
.L_x_23:
[----:B------:R-:W-:Y:S05]  /*0c50*/  WARPSYNC.ALL ;  /* 0x0000000000007948 */ /* 0x000fea0003800000 */
[----:B------:R-:W-:Y:S01]  /*0c60*/  NOP ;  /* 0x0000000000007918 */ /* 0x000fe20000000000 */
[----:B-1----:R-:W1:Y:S01]  /*0c70*/  LDC R5, c[0x0][0x39c] ;  /* 0x0000e700ff057b82 */ /* 0x002e620000000800 */
[----:B------:R-:W-:Y:S01]  /*0c80*/  BSSY.RECONVERGENT B2, `(.L_x_27) ;  /* 0x000000b000027945 */ /* 0x000fe20003800200 */
[----:B-1----:R-:W-:-:S03]  /*0c90*/  VIADD R5, R5, 0xffffffff ;  /* 0xffffffff05057836 */ /* 0x002fc60000000000 */
[----:B------:R-:W-:Y:S05]  /*0ca0*/  @P3 BRA `(.L_x_28) ;  /* 0x0000000000203947 */ /* 0x000fea0003800000 */
[----:B---345:R-:W1:Y:S01]  /*0cb0*/  LDS R2, [UR8+0x1c] ;  /* 0x00001c08ff027984 */ /* 0x038e620008000800 */
[----:B------:R-:W3:Y:S03]  /*0cc0*/  LDC.64 R8, c[0x0][0x3b0] ;  /* 0x0000ec00ff087b82 */ /* 0x000ee60000000a00 */
[----:B------:R4:W-:Y:S01]  /*0cd0*/  STS [UR8+0x24], R5 ;  /* 0x00002405ff007988 */ /* 0x0009e20008000808 */
[--C-:B---3--:R-:W-:Y:S02]  /*0ce0*/  SHF.R.U32.HI R7, RZ, 0x4, R9.reuse ;  /* 0x00000004ff077819 */ /* 0x108fe40000011609 */
[----:B------:R-:W-:-:S05]  /*0cf0*/  SHF.R.U64 R3, R8, 0x4, R9 ;  /* 0x0000000408037819 */ /* 0x000fca0000001209 */
[----:B------:R4:W-:Y:S01]  /*0d00*/  STS [UR8+0xc], R3 ;  /* 0x00000c03ff007988 */ /* 0x0009e20008000808 */
[----:B-1----:R-:W-:-:S05]  /*0d10*/  LOP3.LUT R2, R2, 0xf, R7, 0xb8, !PT ;  /* 0x0000000f02027812 */ /* 0x002fca00078eb807 */
[----:B------:R4:W-:Y:S02]  /*0d20*/  STS [UR8+0x1c], R2 ;  /* 0x00001c02ff007988 */ /* 0x0009e40008000808 */
.L_x_28:
[----:B------:R-:W-:Y:S05]  /*0d30*/  BSYNC.RECONVERGENT B2 ;  /* 0x0000000000027941 */ /* 0x000fea0003800200 */
.L_x_27:
[----:B------:R-:W-:Y:S04]  /*0d40*/  BSSY.RECONVERGENT B3, `(.L_x_29) ;  /* 0x000001d000037945 */ /* 0x000fe80003800200 */
[----:B------:R-:W-:Y:S04]  /*0d50*/  BSSY.RELIABLE B2, `(.L_x_30) ;  /* 0x0000018000027945 */ /* 0x000fe80003800100 */
[----:B------:R-:W-:Y:S05]  /*0d60*/  @P3 BRA `(.L_x_31) ;  /* 0x00000000001c3947 */ /* 0x000fea0003800000 */
[----:B---345:R-:W1:Y:S02]  /*0d70*/  LDS R2, [UR8+0x34] ;  /* 0x00003408ff027984 */ /* 0x038e640008000800 */
[----:B-1----:R-:W-:-:S05]  /*0d80*/  LOP3.LUT R2, R2, 0x7, RZ, 0xb8, !PT ;  /* 0x0000000702027812 */ /* 0x002fca00078eb8ff */
[----:B------:R1:W-:Y:S01]  /*0d90*/  STS [UR8+0x34], R2 ;  /* 0x00003402ff007988 */ /* 0x0003e20008000808 */
[----:B------:R-:W-:Y:S05]  /*0da0*/  @P3 BRA `(.L_x_32) ;  /* 0x00000000001c3947 */ /* 0x000fea0003800000 */
[----:B-1----:R-:W1:Y:S02]  /*0db0*/  LDS R2, [UR8+0x34] ;  /* 0x00003408ff027984 */ /* 0x002e640008000800 */
[----:B-1----:R-:W-:-:S05]  /*0dc0*/  LOP3.LUT R2, R2, 0x38, RZ, 0xb8, !PT ;  /* 0x0000003802027812 */ /* 0x002fca00078eb8ff */
[----:B------:R1:W-:Y:S02]  /*0dd0*/  STS [UR8+0x34], R2 ;  /* 0x00003402ff007988 */ /* 0x0003e40008000808 */
.L_x_31:
[----:B------:R-:W-:Y:S05]  /*0de0*/  @P3 BRA `(.L_x_33) ;  /* 0x00000000001c3947 */ /* 0x000fea0003800000 */
[----:B-1-345:R-:W1:Y:S02]  /*0df0*/  LDS R2, [UR8+0x8] ;  /* 0x00000808ff027984 */ /* 0x03ae640008000800 */
[----:B-1----:R-:W-:-:S05]  /*0e00*/  LOP3.LUT R2, R2, 0x780, RZ, 0xb8, !PT ;  /* 0x0000078002027812 */ /* 0x002fca00078eb8ff */
[----:B------:R3:W-:Y:S02]  /*0e10*/  STS [UR8+0x8], R2 ;  /* 0x00000802ff007988 */ /* 0x0007e40008000808 */
.L_x_32:
[----:B------:R-:W-:Y:S05]  /*0e20*/  @P3 BRA `(.L_x_34) ;  /* 0x0000000000283947 */ /* 0x000fea0003800000 */
[----:B-1-3--:R-:W1:Y:S02]  /*0e30*/  LDS R2, [UR8+0x8] ;  /* 0x00000808ff027984 */ /* 0x00ae640008000800 */
[----:B-1----:R-:W-:-:S05]  /*0e40*/  LOP3.LUT R2, R2, 0x1800, RZ, 0xb8, !PT ;  /* 0x0000180002027812 */ /* 0x002fca00078eb8ff */
[----:B------:R1:W-:Y:S02]  /*0e50*/  STS [UR8+0x8], R2 ;  /* 0x00000802ff007988 */ /* 0x0003e40008000808 */
.L_x_33:
[----:B------:R-:W-:Y:S05]  /*0e60*/  @P3 BREAK.RELIABLE B2 ;  /* 0x0000000000023942 */ /* 0x000fea0003800100 */
[----:B------:R-:W-:Y:S05]  /*0e70*/  @P3 BRA `(.L_x_35) ;  /* 0x0000000000243947 */ /* 0x000fea0003800000 */
[----:B-1-345:R-:W1:Y:S01]  /*0e80*/  LDS R2, [UR8+0x8] ;  /* 0x00000808ff027984 */ /* 0x03ae620008000800 */
[----:B------:R-:W-:-:S05]  /*0e90*/  IMAD.MOV.U32 R3, RZ, RZ, 0x6000 ;  /* 0x00006000ff037424 */ /* 0x000fca00078e00ff */
[----:B-1----:R-:W-:-:S04]  /*0ea0*/  LOP3.LUT R2, R2, 0x6000, R3, 0xd8, !PT ;  /* 0x0000600002027812 */ /* 0x002fc800078ed803 */
[----:B------:R-:W-:-:S05]  /*0eb0*/  LOP3.LUT R2, R2, 0x400000, RZ, 0xb8, !PT ;  /* 0x0040000002027812 */ /* 0x000fca00078eb8ff */
[----:B------:R4:W-:Y:S02]  /*0ec0*/  STS [UR8+0x8], R2 ;  /* 0x00000802ff007988 */ /* 0x0009e40008000808 */
.L_x_34:
[----:B------:R-:W-:Y:S05]  /*0ed0*/  BSYNC.RELIABLE B2 ;  /* 0x0000000000027941 */ /* 0x000fea0003800100 */
.L_x_30:
[----:B-1-34-:R-:W1:Y:S02]  /*0ee0*/  @!P3 LDS R2, [UR8+0x8] ;  /* 0x00000808ff02b984 */ /* 0x01ae640008000800 */
[----:B-1----:R-:W-:-:S05]  /*0ef0*/  @!P3 LOP3.LUT R2, R2, 0x8000, RZ, 0xb8, !PT ;  /* 0x000080000202b812 */ /* 0x002fca00078eb8ff */
[----:B------:R1:W-:Y:S02]  /*0f00*/  @!P3 STS [UR8+0x8], R2 ;  /* 0x00000802ff00b988 */ /* 0x0003e40008000808 */
.L_x_35:
[----:B------:R-:W-:Y:S05]  /*0f10*/  BSYNC.RECONVERGENT B3 ;  /* 0x0000000000037941 */ /* 0x000fea0003800200 */
.L_x_29:
[----:B------:R-:W-:Y:S05]  /*0f20*/  WARPSYNC.ALL ;  /* 0x0000000000007948 */ /* 0x000fea0003800000 */
[----:B------:R-:W-:Y:S01]  /*0f30*/  NOP ;  /* 0x0000000000007918 */ /* 0x000fe20000000000 */
[----:B------:R-:W-:-:S04]  /*0f40*/  UIADD3 UR5, UPT, UPT, UR4, 0x80, URZ ;  /* 0x0000008004057890 */ /* 0x000fc8000fffe0ff */
[----:B------:R-:W-:-:S04]  /*0f50*/  UIADD3 UR26, UP0, UPT, UR5, UR20, URZ ;  /* 0x00000014051a7290 */ /* 0x000fc8000ff1e0ff */
[----:B------:R-:W-:Y:S01]  /*0f60*/  ULEA.HI.X.SX32 UR27, UR5, UR21, 0x1, UP0 ;  /* 0x00000015051b7291 */ /* 0x000fe200080f0eff */
[----:B------:R-:W-:Y:S11]  /*0f70*/  @P0 BRA `(.L_x_36) ;  /* 0x0000000000300947 */ /* 0x000ff60003800000 */
[----:B-1-345:R-:W1:Y:S01]  /*0f80*/  S2R R2, SR_LANEID ;  /* 0x0000000000027919 */ /* 0x03ae620000000000 */
[----:B------:R-:W-:Y:S05]  /*0f90*/  WARPSYNC.ALL ;  /* 0x0000000000007948 */ /* 0x000fea0003800000 */
[----:B------:R-:W-:Y:S01]  /*0fa0*/  NOP ;  /* 0x0000000000007918 */ /* 0x000fe20000000000 */
[----:B-1----:R-:W-:-:S05]  /*0fb0*/  IMAD.SHL.U32 R8, R2, 0x4, RZ ;  /* 0x0000000402087824 */ /* 0x002fca00078e00ff */
[----:B------:R-:W1:Y:S01]  /*0fc0*/  LDS R7, [R8+UR8] ;  /* 0x0000000808077984 */ /* 0x000e620008000800 */
[----:B------:R-:W-:-:S05]  /*0fd0*/  IADD3 R2, P1, PT, R8, UR26, RZ ;  /* 0x0000001a08027c10 */ /* 0x000fca000ff3e0ff */
[----:B------:R-:W-:-:S05]  /*0fe0*/  IMAD.X R3, RZ, RZ, UR27, P1 ;  /* 0x0000001bff037e24 */ /* 0x000fca00088e06ff */
[----:B-1----:R1:W3:Y:S01]  /*0ff0*/  ATOMG.E.EXCH.STRONG.GPU PT, RZ, [R2], R7 ;  /* 0x0000000702ff73a8 */ /* 0x0022e200041ee100 */
[----:B------:R-:W-:-:S04]  /*1000*/  DEPBAR {5,4,3,2,1,0} ;  /* 0x0000003f0000791a */ /* 0x000fc80000000000 */
[----:B------:R-:W4:Y:S02]  /*1010*/  CCTL.E.C.LDCU.IV.DEEP [UR26] ;  /* 0x000000001a007540 */ /* 0x000f240009c08000 */
[----:B----4-:R1:W-:Y:S01]  /*1020*/  UTMACCTL.IV [UR26] ;  /* 0x000000001a0079b9 */ /* 0x0103e20008000000 */
[----:B------:R-:W-:Y:S01]  /*1030*/  NOP ;  /* 0x0000000000007918 */ /* 0x000fe20000000000 */
.L_x_36:
[----:B------:R-:W-:Y:S05]  /*1040*/  @P0 BRA `(.L_x_37) ;  /* 0x00000000000c0947 */ /* 0x000fea0003800000 */
[----:B------:R0:W-:Y:S01]  /*1050*/  UTMACMDFLUSH ;  /* 0x00000000000079b7 */ /* 0x0001e20000000000 */
[----:B------:R-:W-:Y:S05]  /*1060*/  @P0 BRA `(.L_x_37) ;  /* 0x0000000000040947 */ /* 0x000fea0003800000 */
[----:B------:R-:W-:-:S04]  /*1070*/  DEPBAR.LE SB0, 0x0 ;  /* 0x000080000000791a */ /* 0x000fc80000000000 */
.L_x_37:
[----:B------:R-:W-:Y:S05]  /*1080*/  WARPSYNC.ALL ;  /* 0x0000000000007948 */ /* 0x000fea0003800000 */
[----:B------:R-:W-:Y:S01]  /*1090*/  NOP ;  /* 0x0000000000007918 */ /* 0x000fe20000000000 */
[----:B---3--:R-:W-:Y:S06]  /*10a0*/  BAR.SYNC.DEFER_BLOCKING 0x0 ;  /* 0x0000000000007b1d */ /* 0x008fec0000010000 */
[----:B------:R-:W-:Y:S02]  /*10b0*/  BSSY.RECONVERGENT B3, `(.L_x_38) ;  /* 0x000000b000037945 */ /* 0x000fe40003800200 */
[----:B------:R-:W-:Y:S06]  /*10c0*/  BAR.SYNC.DEFER_BLOCKING 0x0 ;  /* 0x0000000000007b1d */ /* 0x000fec0000010000 */
[----:B------:R3:W-:Y:S01]  /*10d0*/  @!P0 STS [R4], RZ ;  /* 0x000000ff04008388 */ /* 0x0007e20000000800 */
[----:B------:R-:W-:Y:S01]  /*10e0*/  NOP ;  /* 0x0000000000007918 */ /* 0x000fe20000000000 */
[----:B------:R-:W-:Y:S05]  /*10f0*/  @P3 BRA `(.L_x_39) ;  /* 0x0000000000183947 */ /* 0x000fea0003800000 */
[----:B-1--45:R-:W1:Y:S01]  /*1100*/  LDS R2, [UR8+0x8] ;  /* 0x00000808ff027984 */ /* 0x032e620008000800 */
[----:B------:R-:W4:Y:S01]  /*1110*/  LDC.64 R8, c[0x0][0x390] ;  /* 0x0000e400ff087b82 */ /* 0x000f220000000a00 */
[----:B------:R-:W-:Y:S02]  /*1120*/  IMAD.MOV.U32 R3, RZ, RZ, 0x70 ;  /* 0x00000070ff037424 */ /* 0x000fe400078e00ff */
[----:B----4-:R4:W-:Y:S03]  /*1130*/  STS.64 [UR8], R8 ;  /* 0x00000008ff007988 */ /* 0x0109e60008000a08 */
[----:B-1----:R-:W-:-:S05]  /*1140*/  LOP3.LUT R2, R2, 0x10, R3, 0xd8, !PT ;  /* 0x0000001002027812 */ /* 0x002fca00078ed803 */
[----:B------:R4:W-:Y:S02]  /*1150*/  STS [UR8+0x8], R2 ;  /* 0x00000802ff007988 */ /* 0x0009e40008000808 */
.L_x_39:
[----:B-1----:R-:W-:Y:S05]  /*1160*/  BSYNC.RECONVERGENT B3 ;  /* 0x0000000000037941 */ /* 0x002fea0003800200 */
.L_x_38:
[----:B------:R-:W-:Y:S04]  /*1170*/  BSSY.RECONVERGENT B4, `(.L_x_40) ;  /* 0x0000033000047945 */ /* 0x000fe80003800200 */
[----:B------:R-:W-:Y:S04]  /*1180*/  BSSY.RELIABLE B3, `(.L_x_41) ;  /* 0x000002e000037945 */ /* 0x000fe80003800100 */
[----:B------:R-:W-:Y:S05]  /*1190*/  @P3 BRA `(.L_x_42) ;  /* 0x0000000000243947 */ /* 0x000fea0003800000 */
[----:B----45:R-:W1:Y:S01]  /*11a0*/  LDS R2, [UR8+0x34] ;  /* 0x00003408ff027984 */ /* 0x030e620008000800 */
[----:B------:R-:W-:-:S05]  /*11b0*/  IMAD.MOV.U32 R3, RZ, RZ, 0x3f000000 ;  /* 0x3f000000ff037424 */ /* 0x000fca00078e00ff */
[----:B-1----:R-:W-:-:S05]  /*11c0*/  LOP3.LUT R2, R2, 0xff000000, R3, 0xb8, !PT ;  /* 0xff00000002027812 */ /* 0x002fca00078eb803 */
[----:B------:R1:W-:Y:S01]  /*11d0*/  STS [UR8+0x34], R2 ;  /* 0x00003402ff007988 */ /* 0x0003e20008000808 */
[----:B------:R-:W-:Y:S05]  /*11e0*/  @P3 BRA `(.L_x_43) ;  /* 0x0000000000183947 */ /* 0x000fea0003800000 */
[----:B-1----:R-:W1:Y:S01]  /*11f0*/  LDS R2, [UR8+0x38] ;  /* 0x00003808ff027984 */ /* 0x002e620008000800 */
[----:B------:R-:W-:-:S05]  /*1200*/  IMAD.MOV.U32 R3, RZ, RZ, 0x7f ;  /* 0x0000007fff037424 */ /* 0x000fca00078e00ff */
[----:B-1----:R-:W-:-:S05]  /*1210*/  LOP3.LUT R2, R2, 0xff, R3, 0xb8, !PT ;  /* 0x000000ff02027812 */ /* 0x002fca00078eb803 */
[----:B------:R1:W-:Y:S02]  /*1220*/  STS [UR8+0x38], R2 ;  /* 0x00003802ff007988 */ /* 0x0003e40008000808 */
.L_x_42:
[----:B------:R-:W-:Y:S05]  /*1230*/  @P3 BRA `(.L_x_44) ;  /* 0x00000000000c3947 */ /* 0x000fea0003800000 */
[----:B------:R1:W-:Y:S02]  /*1240*/  STS [UR8+0x20], R5 ;  /* 0x00002005ff007988 */ /* 0x0003e40008000808 */
.L_x_43:
[----:B------:R-:W-:Y:S05]  /*1250*/  @P3 BRA `(.L_x_45) ;  /* 0x0000000000243947 */ /* 0x000fea0003800000 */
[----:B------:R1:W-:Y:S02]  /*1260*/  STS [UR8+0x24], R6 ;  /* 0x00002406ff007988 */ /* 0x0003e40008000808 */
.L_x_44:
[----:B------:R-:W-:Y:S05]  /*1270*/  @P3 BRA `(.L_x_46) ;  /* 0x00000000002c3947 */ /* 0x000fea0003800000 */
[----:B-1--45:R-:W1:Y:S01]  /*1280*/  LDS R2, [UR8+0x1c] ;  /* 0x00001c08ff027984 */ /* 0x032e620008000800 */
[----:B------:R-:W4:Y:S02]  /*1290*/  LDC.64 R6, c[0x0][0x3b8] ;  /* 0x0000ee00ff067b82 */ /* 0x000f240000000a00 */
[--C-:B----4-:R-:W-:Y:S02]  /*12a0*/  SHF.R.U32.HI R5, RZ, 0x4, R7.reuse ;  /* 0x00000004ff057819 */ /* 0x110fe40000011607 */
[----:B------:R-:W-:-:S05]  /*12b0*/  SHF.R.U64 R3, R6, 0x4, R7 ;  /* 0x0000000406037819 */ /* 0x000fca0000001207 */
[----:B------:R4:W-:Y:S01]  /*12c0*/  STS [UR8+0xc], R3 ;  /* 0x00000c03ff007988 */ /* 0x0009e20008000808 */
[----:B-1----:R-:W-:-:S05]  /*12d0*/  LOP3.LUT R2, R2, 0xf, R5, 0xb8, !PT ;  /* 0x0000000f02027812 */ /* 0x002fca00078eb805 */
[----:B------:R4:W-:Y:S02]  /*12e0*/  STS [UR8+0x1c], R2 ;  /* 0x00001c02ff007988 */ /* 0x0009e40008000808 */
.L_x_45:
[----:B------:R-:W-:Y:S05]  /*12f0*/  @P3 BRA `(.L_x_47) ;  /* 0x00000000001c3947 */ /* 0x000fea0003800000 */
[----:B-1--45:R-:W1:Y:S02]  /*1300*/  LDS R2, [UR8+0x34] ;  /* 0x00003408ff027984 */ /* 0x032e640008000800 */
[----:B-1----:R-:W-:-:S05]  /*1310*/  LOP3.LUT R2, R2, 0x7, RZ, 0xb8, !PT ;  /* 0x0000000702027812 */ /* 0x002fca00078eb8ff */
[----:B------:R1:W-:Y:S02]  /*1320*/  STS [UR8+0x34], R2 ;  /* 0x00003402ff007988 */ /* 0x0003e40008000808 */
.L_x_46:
[----:B------:R-:W-:Y:S05]  /*1330*/  @P3 BRA `(.L_x_48) ;  /* 0x00000000001c3947 */ /* 0x000fea0003800000 */
[----:B-1--45:R-:W1:Y:S02]  /*1340*/  LDS R2, [UR8+0x34] ;  /* 0x00003408ff027984 */ /* 0x032e640008000800 */
[----:B-1----:R-:W-:-:S05]  /*1350*/  LOP3.LUT R2, R2, 0x38, RZ, 0xb8, !PT ;  /* 0x0000003802027812 */ /* 0x002fca00078eb8ff */
[----:B------:R1:W-:Y:S02]  /*1360*/  STS [UR8+0x34], R2 ;  /* 0x00003402ff007988 */ /* 0x0003e40008000808 */
.L_x_47:
[----:B------:R-:W-:Y:S05]  /*1370*/  @P3 BRA `(.L_x_49) ;  /* 0x00000000001c3947 */ /* 0x000fea0003800000 */
[----:B-1--45:R-:W1:Y:S02]  /*1380*/  LDS R2, [UR8+0x8] ;  /* 0x00000808ff027984 */ /* 0x032e640008000800 */
[----:B-1----:R-:W-:-:S05]  /*1390*/  LOP3.LUT R2, R2, 0x780, RZ, 0xb8, !PT ;  /* 0x0000078002027812 */ /* 0x002fca00078eb8ff */
[----:B------:R1:W-:Y:S02]  /*13a0*/  STS [UR8+0x8], R2 ;  /* 0x00000802ff007988 */ /* 0x0003e40008000808 */
.L_x_48:
[----:B------:R-:W-:Y:S05]  /*13b0*/  @P3 BRA `(.L_x_50) ;  /* 0x0000000000283947 */ /* 0x000fea0003800000 */
[----:B-1--45:R-:W1:Y:S02]  /*13c0*/  LDS R2, [UR8+0x8] ;  /* 0x00000808ff027984 */ /* 0x032e640008000800 */
[----:B-1----:R-:W-:-:S05]  /*13d0*/  LOP3.LUT R2, R2, 0x1800, RZ, 0xb8, !PT ;  /* 0x0000180002027812 */ /* 0x002fca00078eb8ff */
[----:B------:R1:W-:Y:S02]  /*13e0*/  STS [UR8+0x8], R2 ;  /* 0x00000802ff007988 */ /* 0x0003e40008000808 */
.L_x_49:
[----:B------:R-:W-:Y:S05]  /*13f0*/  @P3 BREAK.RELIABLE B3 ;  /* 0x0000000000033942 */ /* 0x000fea0003800100 */
[----:B------:R-:W-:Y:S05]  /*1400*/  @P3 BRA `(.L_x_51) ;  /* 0x0000000000243947 */ /* 0x000fea0003800000 */
[----:B-1--45:R-:W1:Y:S01]  /*1410*/  LDS R2, [UR8+0x8] ;  /* 0x00000808ff027984 */ /* 0x032e620008000800 */
[----:B------:R-:W-:-:S05]  /*1420*/  IMAD.MOV.U32 R3, RZ, RZ, 0x6000 ;  /* 0x00006000ff037424 */ /* 0x000fca00078e00ff */
[----:B-1----:R-:W-:-:S04]  /*1430*/  LOP3.LUT R2, R2, 0x4000, R3, 0xd8, !PT ;  /* 0x0000400002027812 */ /* 0x002fc800078ed803 */
[----:B------:R-:W-:-:S05]  /*1440*/  LOP3.LUT R2, R2, 0x400000, RZ, 0xb8, !PT ;  /* 0x0040000002027812 */ /* 0x000fca00078eb8ff */
[----:B------:R1:W-:Y:S02]  /*1450*/  STS [UR8+0x8], R2 ;  /* 0x00000802ff007988 */ /* 0x0003e40008000808 */
.L_x_50:
[----:B------:R-:W-:Y:S05]  /*1460*/  BSYNC.RELIABLE B3 ;  /* 0x0000000000037941 */ /* 0x000fea0003800100 */
.L_x_41:
[----:B-1--45:R-:W1:Y:S02]  /*1470*/  @!P3 LDS R2, [UR8+0x8] ;  /* 0x00000808ff02b984 */ /* 0x032e640008000800 */
[----:B-1----:R-:W-:-:S05]  /*1480*/  @!P3 LOP3.LUT R2, R2, 0x8000, RZ, 0xb8, !PT ;  /* 0x000080000202b812 */ /* 0x002fca00078eb8ff */
[----:B------:R1:W-:Y:S02]  /*1490*/  @!P3 STS [UR8+0x8], R2 ;  /* 0x00000802ff00b988 */ /* 0x0003e40008000808 */
.L_x_51:
[----:B------:R-:W-:Y:S05]  /*14a0*/  BSYNC.RECONVERGENT B4 ;  /* 0x0000000000047941 */ /* 0x000fea0003800200 */
.L_x_40:
[----:B------:R-:W-:Y:S05]  /*14b0*/  WARPSYNC.ALL ;  /* 0x0000000000007948 */ /* 0x000fea0003800000 */
[----:B------:R-:W-:Y:S01]  /*14c0*/  NOP ;  /* 0x0000000000007918 */ /* 0x000fe20000000000 */
[----:B------:R-:W-:-:S04]  /*14d0*/  UIADD3 UR4, UPT, UPT, UR4, 0x100, URZ ;  /* 0x0000010004047890 */ /* 0x000fc8000fffe0ff */
[----:B------:R-:W-:-:S04]  /*14e0*/  UIADD3 UR20, UP0, UPT, UR4, UR20, URZ ;  /* 0x0000001404147290 */ /* 0x000fc8000ff1e0ff */
[----:B------:R-:W-:Y:S01]  /*14f0*/  ULEA.HI.X.SX32 UR21, UR4, UR21, 0x1, UP0 ;  /* 0x0000001504157291 */ /* 0x000fe200080f0eff */
[----:B------:R-:W-:Y:S11]  /*1500*/  @P0 BRA `(.L_x_52) ;  /* 0x0000000000300947 */ /* 0x000ff60003800000 */
[----:B-1--45:R-:W1:Y:S01]  /*1510*/  S2R R2, SR_LANEID ;  /* 0x0000000000027919 */ /* 0x032e620000000000 */
[----:B------:R-:W-:Y:S05]  /*1520*/  WARPSYNC.ALL ;  /* 0x0000000000007948 */ /* 0x000fea0003800000 */
[----:B------:R-:W-:Y:S01]  /*1530*/  NOP ;  /* 0x0000000000007918 */ /* 0x000fe20000000000 */
[----:B-123--:R-:W-:-:S05]  /*1540*/  IMAD.SHL.U32 R4, R2, 0x4, RZ ;  /* 0x0000000402047824 */ /* 0x00efca00078e00ff */
        /* <DEDUP_REMOVED lines=8> */
.L_x_52:
[----:B------:R-:W-:Y:S05]  /*15d0*/  @P0 BRA `(.L_x_53) ;  /* 0x00000000000c0947 */ /* 0x000fea0003800000 */
[----:B------:R0:W-:Y:S01]  /*15e0*/  UTMACMDFLUSH ;  /* 0x00000000000079b7 */ /* 0x0001e20000000000 */
[----:B------:R-:W-:Y:S05]  /*15f0*/  @P0 BRA `(.L_x_53) ;  /* 0x0000000000040947 */ /* 0x000fea0003800000 */
[----:B------:R-:W-:-:S04]  /*1600*/  DEPBAR.LE SB0, 0x0 ;  /* 0x000080000000791a */ /* 0x000fc80000000000 */
.L_x_53:
[----:B------:R-:W-:Y:S05]  /*1610*/  WARPSYNC.ALL ;  /* 0x0000000000007948 */ /* 0x000fea0003800000 */
[----:B------:R-:W-:Y:S01]  /*1620*/  NOP ;  /* 0x0000000000007918 */ /* 0x000fe20000000000 */
[----:B--2---:R-:W-:Y:S01]  /*1630*/  BAR.SYNC.DEFER_BLOCKING 0x0 ;  /* 0x0000000000007b1d */ /* 0x004fe20000010000 */
[----:B-1--45:R-:W-:Y:S01]  /*1640*/  SHF.R.U32.HI R2, RZ, 0x5, R0 ;  /* 0x00000005ff027819 */ /* 0x032fe20000011600 */
[----:B------:R-:W-:Y:S01]  /*1650*/  UIADD3 UR12, UPT, UPT, UR8, 0xc010, URZ ;  /* 0x0000c010080c7890 */ /* 0x000fe2000fffe0ff */
[----:B------:R-:W-:Y:S01]  /*1660*/  ISETP.GE.AND P0, PT, R10, 0x1, PT ;  /* 0x000000010a00780c */ /* 0x000fe20003f06270 */
[----:B------:R-:W-:Y:S01]  /*1670*/  USHF.L.U32 UR15, UR7, 0x7, URZ ;  /* 0x00000007070f7899 */ /* 0x000fe200080006ff */
[----:B------:R-:W-:Y:S01]  /*1680*/  R2UR UR22, R2 ;  /* 0x00000000021672ca */ /* 0x000fe200000e0000 */
[----:B------:R-:W-:Y:S01]  /*1690*/  VOTEU.ALL UP0, P3 ;  /* 0x0000000000ff7886 */ /* 0x000fe20001800000 */
[----:B------:R-:W-:Y:S01]  /*16a0*/  UMOV UR4, 0x1 ;  /* 0x0000000100047882 */ /* 0x000fe20000000000 */
[----:B------:R-:W-:Y:S01]  /*16b0*/  VOTEU.ALL UP1, P3 ;  /* 0x0000000000ff7886 */ /* 0x000fe20001820000 */
[----:B------:R-:W-:Y:S01]  /*16c0*/  USHF.L.U32 UR19, UR9, 0x6, URZ ;  /* 0x0000000609137899 */ /* 0x000fe200080006ff */
[----:B------:R-:W-:Y:S01]  /*16d0*/  BSSY.RECONVERGENT B4, `(.L_x_54) ;  /* 0x0000018000047945 */ /* 0x000fe20003800200 */
[----:B------:R-:W-:-:S04]  /*16e0*/  @!UP0 UIADD3 UR10, UPT, UPT, -UR4, 0x100000, URZ ;  /* 0x00100000040a8890 */ /* 0x000fc8000fffe1ff */
[----:B------:R-:W-:Y:S02]  /*16f0*/  @!UP0 USHF.L.U32 UR11, UR10, 0xb, URZ ;  /* 0x0000000b0a0b8899 */ /* 0x000fe400080006ff */
[----:B------:R-:W-:Y:S02]  /*1700*/  @!UP0 USHF.L.U32 UR10, UR10, 0x1, URZ ;  /* 0x000000010a0a8899 */ /* 0x000fe400080006ff */
[----:B------:R-:W-:-:S04]  /*1710*/  @!UP0 UIADD3 UR4, UPT, UPT, -UR4, 0x100000, URZ ;  /* 0x0010000004048890 */ /* 0x000fc8000fffe1ff */
[----:B------:R-:W-:Y:S02]  /*1720*/  @!UP0 USHF.L.U32 UR5, UR4, 0xb, URZ ;  /* 0x0000000b04058899 */ /* 0x000fe400080006ff */
[----:B------:R-:W-:Y:S01]  /*1730*/  @!UP0 USHF.L.U32 UR4, UR4, 0x1, URZ ;  /* 0x0000000104048899 */ /* 0x000fe200080006ff */
[----:B------:R-:W-:Y:S01]  /*1740*/  VOTEU.ALL UP0, P3 ;  /* 0x0000000000ff7886 */ /* 0x000fe20001800000 */
[----:B------:R-:W1:Y:S04]  /*1750*/  FENCE.VIEW.ASYNC.S ;  /* 0x00000000000073c6 */ /* 0x000e680000000000 */
[----:B-1----:R1:W2:Y:S06]  /*1760*/  @!UP0 SYNCS.EXCH.64 URZ, [UR8+0xc000], UR10 ;  /* 0x00c0000a08ff85b2 */ /* 0x0022ac0008000100 */
[----:B------:R1:W2:Y:S02]  /*1770*/  @!UP1 SYNCS.EXCH.64 URZ, [UR8+0xc010], UR4 ;  /* 0x00c0100408ff95b2 */ /* 0x0002a40008000100 */
[----:B--2---:R-:W-:Y:S06]  /*1780*/  BAR.SYNC.DEFER_BLOCKING 0x0 ;  /* 0x0000000000007b1d */ /* 0x004fec0000010000 */
[----:B------:R-:W-:Y:S05]  /*1790*/  @P3 BRA `(.L_x_55) ;  /* 0x00000000002c3947 */ /* 0x000fea0003800000 */
[----:B-1----:R-:W-:Y:S02]  /*17a0*/  UMOV UR4, 0x1 ;  /* 0x0000000100047882 */ /* 0x002fe40000000000 */
[----:B------:R-:W-:-:S04]  /*17b0*/  UIADD3 UR10, UPT, UPT, -UR4, 0x100000, URZ ;  /* 0x00100000040a7890 */ /* 0x000fc8000fffe1ff */
[----:B------:R-:W-:Y:S02]  /*17c0*/  USHF.L.U32 UR11, UR10, 0xb, URZ ;  /* 0x0000000b0a0b7899 */ /* 0x000fe400080006ff */
[----:B------:R-:W-:Y:S02]  /*17d0*/  USHF.L.U32 UR10, UR10, 0x1, URZ ;  /* 0x000000010a0a7899 */ /* 0x000fe400080006ff */
[----:B------:R-:W-:-:S04]  /*17e0*/  UIADD3 UR4, UPT, UPT, -UR4, 0x100000, URZ ;  /* 0x0010000004047890 */ /* 0x000fc8000fffe1ff */
[----:B------:R-:W-:Y:S02]  /*17f0*/  USHF.L.U32 UR5, UR4, 0xb, URZ ;  /* 0x0000000b04057899 */ /* 0x000fe400080006ff */
[----:B------:R-:W-:Y:S01]  /*1800*/  USHF.L.U32 UR4, UR4, 0x1, URZ ;  /* 0x0000000104047899 */ /* 0x000fe200080006ff */
[----:B------:R-:W1:Y:S03]  /*1810*/  FENCE.VIEW.ASYNC.S ;  /* 0x00000000000073c6 */ /* 0x000e660000000000 */
[----:B-1----:R2:W4:Y:S08]  /*1820*/  SYNCS.EXCH.64 URZ, [UR8+0xc008], UR10 ;  /* 0x00c0080a08ff75b2 */ /* 0x0025300008000100 */
[----:B------:R2:W5:Y:S02]  /*1830*/  SYNCS.EXCH.64 URZ, [UR8+0xc018], UR4 ;  /* 0x00c0180408ff75b2 */ /* 0x0005640008000100 */
[----:B--2---:R-:W-:Y:S01]  /*1840*/  NOP ;  /* 0x0000000000007918 */ /* 0x004fe20000000000 */
.L_x_55:
[----:B-1----:R-:W-:Y:S05]  /*1850*/  BSYNC.RECONVERGENT B4 ;  /* 0x0000000000047941 */ /* 0x002fea0003800200 */
.L_x_54:
[----:B------:R-:W-:Y:S05]  /*1860*/  @!P0 BRA `(.L_x_56) ;  /* 0x0000000800748947 */ /* 0x000fea0003800000 */
[----:B----45:R-:W-:Y:S01]  /*1870*/  BAR.SYNC.DEFER_BLOCKING 0x0 ;  /* 0x0000000000007b1d */ /* 0x030fe20000010000 */
[----:B------:R-:W-:Y:S01]  /*1880*/  @!P3 IMAD.MOV.U32 R2, RZ, RZ, 0x6000 ;  /* 0x00006000ff02b424 */ /* 0x000fe200078e00ff */
[----:B------:R-:W-:Y:S02]  /*1890*/  ELECT P1, URZ, PT ;  /* 0x0000000000ff782f */ /* 0x000fe40003820000 */
[----:B------:R-:W-:Y:S02]  /*18a0*/  ELECT P0, URZ, PT ;  /* 0x0000000000ff782f */ /* 0x000fe40003800000 */
[C---:B------:R-:W-:Y:S01]  /*18b0*/  ISETP.LT.U32.AND P1, PT, R68.reuse, 0x20, P1 ;  /* 0x000000204400780c */ /* 0x040fe20000f21070 */
[----:B------:R-:W-:Y:S01]  /*18c0*/  UMOV UR11, UR15 ;  /* 0x0000000f000b7c82 */ /* 0x000fe20008000000 */
[----:B------:R-:W-:Y:S01]  /*18d0*/  ISETP.LT.U32.AND P0, PT, R68, 0x20, P0 ;  /* 0x000000204400780c */ /* 0x000fe20000701070 */
[----:B------:R-:W-:-:S10]  /*18e0*/  UIADD3 UR16, UPT, UPT, UR8, 0x8000, URZ ;  /* 0x0000800008107890 */ /* 0x000fd4000fffe0ff */
[----:B------:R-:W-:Y:S01]  /*18f0*/  VOTEU.ANY UP0, P1 ;  /* 0x0000000000ff7886 */ /* 0x000fe20000800100 */
[----:B------:R-:W-:Y:S01]  /*1900*/  VOTEU.ANY UP2, P1 ;  /* 0x0000000000ff7886 */ /* 0x000fe20000840100 */
[----:B------:R-:W-:Y:S01]  /*1910*/  VOTEU.ANY UP1, P0 ;  /* 0x0000000000ff7886 */ /* 0x000fe20000020100 */
[----:B------:R-:W-:Y:S01]  /*1920*/  VOTEU.ANY UP3, P0 ;  /* 0x0000000000ff7886 */ /* 0x000fe20000060100 */
[----:B------:R1:W-:Y:S01]  /*1930*/  @!P3 SYNCS.ARRIVE.TRANS64 RZ, [UR8+0xc000], R2 ;  /* 0x00c00002ffffb9a7 */ /* 0x0003e20008000008 */
[----:B------:R2:W-:Y:S06]  /*1940*/  MEMBAR.ALL.CTA ;  /* 0x0000000000007992 */ /* 0x0005ec0000008000 */
[----:B--2---:R-:W2:Y:S01]  /*1950*/  FENCE.VIEW.ASYNC.S ;  /* 0x00000000000073c6 */ /* 0x004ea20000000000 */
[----:B------:R-:W-:Y:S01]  /*1960*/  @UP0 UIADD3 UR9, UPT, UPT, UR8, 0xc000, URZ ;  /* 0x0000c00008090890 */ /* 0x000fe2000fffe0ff */
[----:B------:R-:W-:Y:S01]  /*1970*/  @UP0 UMOV UR10, URZ ;  /* 0x000000ff000a0c82 */ /* 0x000fe20008000000 */
[----:B------:R-:W-:Y:S01]  /*1980*/  @UP1 UIADD3 UR17, UPT, UPT, UR8, 0xc000, URZ ;  /* 0x0000c00008111890 */ /* 0x000fe2000fffe0ff */
[----:B------:R-:W-:Y:S01]  /*1990*/  @UP1 UMOV UR18, URZ ;  /* 0x000000ff00121c82 */ /* 0x000fe20008000000 */
[----:B------:R-:W-:Y:S01]  /*19a0*/  UISETP.NE.U32.AND UP0, UPT, UR22, URZ, UPT ;  /* 0x000000ff1600728c */ /* 0x000fe2000bf05070 */
[----:B--2---:R-:W-:Y:S06]  /*19b0*/  BAR.SYNC.DEFER_BLOCKING 0x0 ;  /* 0x0000000000007b1d */ /* 0x004fec0000010000 */
[----:B------:R1:W-:Y:S02]  /*19c0*/  @UP2 UTMALDG.2D [UR8], [UR24] ;  /* 0x00000008180025b4 */ /* 0x0003e40008008000 */
[----:B------:R-:W-:Y:S06]  /*19d0*/  BAR.SYNC.DEFER_BLOCKING 0x0 ;  /* 0x0000000000007b1d */ /* 0x000fec0000010000 */
[----:B------:R1:W-:Y:S02]  /*19e0*/  @UP3 UTMALDG.2D [UR16], [UR26] ;  /* 0x000000101a0035b4 */ /* 0x0003e40008008000 */
[----:B------:R-:W-:Y:S06]  /*19f0*/  BAR.SYNC.DEFER_BLOCKING 0x0 ;  /* 0x0000000000007b1d */ /* 0x000fec0000010000 */
[----:B------:R-:W2:Y:S02]  /*1a00*/  SYNCS.PHASECHK.TRANS64.TRYWAIT P0, [UR8+0xc000], RZ ;  /* 0x00c000ffff0075a7 */ /* 0x000ea40008001108 */
[----:B-12---:R-:W-:Y:S05]  /*1a10*/  @!P0 BRA `(.L_x_57) ;  /* 0x0000000c00dc8947 */ /* 0x006fea0003800000 */
.L_x_71:
[----:B------:R-:W-:Y:S05]  /*1a20*/  BRA.U UP0, `(.L_x_58) ;  /* 0x0000000100747547 */ /* 0x000fea000b800000 */
[----:B------:R-:W-:Y:S02]  /*1a30*/  USHF.R.U32.HI UR6, URZ, 0x4, UR8 ;  /* 0x00000004ff067899 */ /* 0x000fe40008011608 */
[----:B------:R-:W-:Y:S02]  /*1a40*/  USHF.R.U32.HI UR10, URZ, 0x4, UR16 ;  /* 0x00000004ff0a7899 */ /* 0x000fe40008011610 */
[----:B------:R-:W-:Y:S02]  /*1a50*/  USGXT.U32 UR6, UR6, 0xe ;  /* 0x0000000e0606789a */ /* 0x000fe40008000000 */
[----:B------:R-:W-:Y:S02]  /*1a60*/  USGXT.U32 UR10, UR10, 0xe ;  /* 0x0000000e0a0a789a */ /* 0x000fe40008000000 */
[----:B------:R-:W-:Y:S02]  /*1a70*/  UIADD3 UR32, UP0, UPT, UR6, 0x2, URZ ;  /* 0x0000000206207890 */ /* 0x000fe4000ff1e0ff */
[----:B------:R-:W-:Y:S01]  /*1a80*/  UIADD3 UR34, UP1, UPT, UR10, 0x2, URZ ;  /* 0x000000020a227890 */ /* 0x000fe2000ff3e0ff */
[----:B------:R-:W-:Y:S01]  /*1a90*/  UMOV UR4, URZ ;  /* 0x000000ff00047c82 */ /* 0x000fe20008000000 */
[----:B------:R-:W-:Y:S01]  /*1aa0*/  UMOV UR5, URZ ;  /* 0x000000ff00057c82 */ /* 0x000fe20008000000 */
[----:B------:R-:W-:-:S02]  /*1ab0*/  UIADD3.X UR33, UPT, UPT, UR4, 0x40004040, URZ, UP0, !UPT ;  /* 0x4000404004217890 */ /* 0x000fc400087fe4ff */
[----:B------:R-:W-:Y:S02]  /*1ac0*/  UIADD3.X UR35, UPT, UPT, UR5, 0x40004040, URZ, UP1, !UPT ;  /* 0x4000404005237890 */ /* 0x000fe40008ffe4ff */
[----:B------:R-:W-:Y:S02]  /*1ad0*/  UIADD3.64 UR4, UPT, UPT, UR32, 0x2, URZ ;  /* 0x0000000220047897 */ /* 0x000fe4000fffe0ff */
[----:B------:R-:W-:Y:S02]  /*1ae0*/  UIADD3.64 UR16, UPT, UPT, UR34, 0x2, URZ ;  /* 0x0000000222107897 */ /* 0x000fe4000fffe0ff */
[----:B------:R-:W-:Y:S02]  /*1af0*/  UIADD3.64 UR28, UPT, UPT, UR32, 0x4, URZ ;  /* 0x00000004201c7897 */ /* 0x000fe4000fffe0ff */
[----:B------:R-:W-:Y:S01]  /*1b00*/  UIADD3.64 UR30, UPT, UPT, UR34, 0x4, URZ ;  /* 0x00000004221e7897 */ /* 0x000fe2000fffe0ff */
[----:B------:R-:W-:Y:S01]  /*1b10*/  UMOV UR36, 0x0 ;  /* 0x0000000000247882 */ /* 0x000fe20000000000 */
[----:B------:R-:W-:Y:S01]  /*1b20*/  UMOV UR37, 0x8100010 ;  /* 0x0810001000257882 */ /* 0x000fe20000000000 */
[----:B------:R-:W-:Y:S01]  /*1b30*/  UMOV UR7, 0x40004040 ;  /* 0x4000404000077882 */ /* 0x000fe20000000000 */
[----:B------:R-:W-:Y:S01]  /*1b40*/  UMOV UR11, 0x40004040 ;  /* 0x40004040000b7882 */ /* 0x000fe20000000000 */
[----:B------:R-:W-:Y:S01]  /*1b50*/  UMOV UR38, 0x0 ;  /* 0x0000000000267882 */ /* 0x000fe20000000000 */
[----:B------:R-:W-:Y:S01]  /*1b60*/  UMOV UR39, 0x8100010 ;  /* 0x0810001000277882 */ /* 0x000fe20000000000 */
[----:B------:R-:W-:Y:S01]  /*1b70*/  UMOV UR40, 0x0 ;  /* 0x0000000000287882 */ /* 0x000fe20000000000 */
[----:B------:R-:W-:Y:S01]  /*1b80*/  UMOV UR41, 0x8100010 ;  /* 0x0810001000297882 */ /* 0x000fe20000000000 */
[----:B------:R1:W-:Y:S01]  /*1b90*/  UTCQMMA gdesc[UR6], gdesc[UR10], tmem[UR23], tmem[UR36], idesc[UR37], !UPT ;  /* 0x00ff240a060075ea */ /* 0x0003e2000f800317 */
[----:B------:R-:W-:Y:S01]  /*1ba0*/  UMOV UR42, 0x0 ;  /* 0x00000000002a7882 */ /* 0x000fe20000000000 */
[----:B------:R-:W-:Y:S01]  /*1bb0*/  UMOV UR43, 0x8100010 ;  /* 0x08100010002b7882 */ /* 0x000fe20000000000 */
[----:B------:R1:W-:Y:S01]  /*1bc0*/  UTCQMMA gdesc[UR32], gdesc[UR34], tmem[UR23], tmem[UR38], idesc[UR39], UPT ;  /* 0x00ff2622200075ea */ /* 0x0003e2000b800317 */
[----:B------:R1:W-:Y:S01]  /*1bd0*/  UTCQMMA gdesc[UR4], gdesc[UR16], tmem[UR23], tmem[UR40], idesc[UR41], UPT ;  /* 0x00ff2810040075ea */ /* 0x0003e2000b800317 */
[----:B------:R1:W-:Y:S01]  /*1be0*/  UTCQMMA gdesc[UR28], gdesc[UR30], tmem[UR23], tmem[UR42], idesc[UR43], UPT ;  /* 0x00ff2a1e1c0075ea */ /* 0x0003e2000b800317 */
[----:B------:R-:W-:Y:S01]  /*1bf0*/  NOP ;  /* 0x0000000000007918 */ /* 0x000fe20000000000 */
.L_x_58:
[----:B------:R-:W-:Y:S01]  /*1c00*/  ELECT P0, URZ, PT ;  /* 0x0000000000ff782f */ /* 0x000fe20003800000 */
[----:B-1----:R-:W-:Y:S01]  /*1c10*/  UMOV UR4, UR12 ;  /* 0x0000000c00047c82 */ /* 0x002fe20008000000 */
[----:B------:R-:W-:Y:S02]  /*1c20*/  UMOV UR5, URZ ;  /* 0x000000ff00057c82 */ /* 0x000fe40008000000 */
[----:B------:R-:W-:-:S13]  /*1c30*/  ISETP.LT.U32.AND P0, PT, R68, 0x20, P0 ;  /* 0x000000204400780c */ /* 0x000fda0000701070 */
[----:B------:R-:W-:Y:S01]  /*1c40*/  VOTEU.ANY UP0, P0 ;  /* 0x0000000000ff7886 */ /* 0x000fe20000000100 */
[----:B------:R-:W-:Y:S01]  /*1c50*/  VOTEU.ANY UP1, P0 ;  /* 0x0000000000ff7886 */ /* 0x000fe20000020100 */
[----:B------:R-:W-:-:S03]  /*1c60*/  ISETP.GE.U32.AND P0, PT, R10, 0x81, PT ;  /* 0x000000810a00780c */ /* 0x000fc60003f06070 */
[----:B------:R-:W-:Y:S02]  /*1c70*/  @UP0 UMOV UR4, UR4 ;  /* 0x0000000400040c82 */ /* 0x000fe40008000000 */
[----:B------:R1:W-:Y:S01]  /*1c80*/  @UP1 UTCBAR [UR4], URZ ;  /* 0x000000ff040013e9 */ /* 0x0003e200080000ff */
[----:B------:R-:W-:Y:S06]  /*1c90*/  BAR.SYNC.DEFER_BLOCKING 0x0 ;  /* 0x0000000000007b1d */ /* 0x000fec0000010000 */
[----:B------:R-:W2:Y:S02]  /*1ca0*/  SYNCS.PHASECHK.TRANS64.TRYWAIT P1, [UR8+0xc010], RZ ;  /* 0x00c010ffff0075a7 */ /* 0x000ea40008021108 */
[----:B-12---:R-:W-:Y:S05]  /*1cb0*/  @!P1 BRA `(.L_x_59) ;  /* 0x0000000c00409947 */ /* 0x006fea0003800000 */
.L_x_72:
[----:B------:R-:W-:Y:S01]  /*1cc0*/  UMOV UR4, URZ ;  /* 0x000000ff00047c82 */ /* 0x000fe20008000000 */
[----:B------:R-:W-:Y:S05]  /*1cd0*/  @!P0 BRA `(.L_x_56) ;  /* 0x0000000400588947 */ /* 0x000fea0003800000 */
[----:B------:R-:W1:Y:S01]  /*1ce0*/  LDCU UR29, c[0x0][0x3a0] ;  /* 0x00007400ff1d77ac */ /* 0x000e620008000800 */
[----:B------:R-:W-:Y:S01]  /*1cf0*/  UMOV UR9, 0x1 ;  /* 0x0000000100097882 */ /* 0x000fe20000000000 */
[----:B------:R-:W-:-:S05]  /*1d00*/  UMOV UR14, 0x80 ;  /* 0x00000080000e7882 */ /* 0x000fca0000000000 */
.L_x_63:
[----:B------:R-:W-:Y:S01]  /*1d10*/  BAR.SYNC.DEFER_BLOCKING 0x0 ;  /* 0x0000000000007b1d */ /* 0x000fe20000010000 */
[----:B------:R-:W-:Y:S01]  /*1d20*/  ULEA UR28, UR9, UR8, 0x3 ;  /* 0x00000008091c7291 */ /* 0x000fe2000f8e18ff */
[----:B------:R-:W-:Y:S01]  /*1d30*/  @!P3 IMAD.MOV.U32 R2, RZ, RZ, 0x6000 ;  /* 0x00006000ff02b424 */ /* 0x000fe200078e00ff */
[----:B------:R-:W-:Y:S01]  /*1d40*/  ELECT P1, URZ, PT ;  /* 0x0000000000ff782f */ /* 0x000fe20003820000 */
[----:B------:R-:W-:-:S03]  /*1d50*/  ULEA UR12, UR9, UR8, 0xe ;  /* 0x00000008090c7291 */ /* 0x000fc6000f8e70ff */
[----:B------:R-:W-:Y:S02]  /*1d60*/  ISETP.LT.U32.AND P1, PT, R68, 0x20, P1 ;  /* 0x000000204400780c */ /* 0x000fe40000f21070 */
[----:B------:R-:W-:Y:S01]  /*1d70*/  ELECT P0, URZ, PT ;  /* 0x0000000000ff782f */ /* 0x000fe20003800000 */
[----:B------:R-:W-:-:S03]  /*1d80*/  ULEA UR16, UR9, UR8, 0xd ;  /* 0x0000000809107291 */ /* 0x000fc6000f8e68ff */
[----:B------:R-:W-:Y:S01]  /*1d90*/  ISETP.LT.U32.AND P0, PT, R68, 0x20, P0 ;  /* 0x000000204400780c */ /* 0x000fe20000701070 */
[----:B------:R-:W-:Y:S01]  /*1da0*/  UMOV UR18, UR14 ;  /* 0x0000000e00127c82 */ /* 0x000fe20008000000 */
[----:B------:R-:W-:Y:S02]  /*1db0*/  UIADD3 UR16, UPT, UPT, UR16, 0x8000, URZ ;  /* 0x0000800010107890 */ /* 0x000fe4000fffe0ff */
[----:B------:R-:W-:-:S03]  /*1dc0*/  USHF.L.U32 UR5, UR4, 0x1f, URZ ;  /* 0x0000001f04057899 */ /* 0x000fc600080006ff */
[----:B------:R-:W-:Y:S01]  /*1dd0*/  VOTEU.ANY UP0, P1 ;  /* 0x0000000000ff7886 */ /* 0x000fe20000800100 */
[----:B------:R2:W-:Y:S01]  /*1de0*/  @!P3 SYNCS.ARRIVE.TRANS64 RZ, [UR28+0xc000], R2 ;  /* 0x00c00002ffffb9a7 */ /* 0x0005e2000800001c */
[----:B------:R4:W-:Y:S06]  /*1df0*/  MEMBAR.ALL.CTA ;  /* 0x0000000000007992 */ /* 0x0009ec0000008000 */
[----:B----4-:R-:W4:Y:S01]  /*1e00*/  FENCE.VIEW.ASYNC.S ;  /* 0x00000000000073c6 */ /* 0x010f220000000000 */
[----:B------:R-:W-:Y:S01]  /*1e10*/  @UP0 UIADD3 UR13, UPT, UPT, UR28, 0xc000, URZ ;  /* 0x0000c0001c0d0890 */ /* 0x000fe2000fffe0ff */
[----:B----4-:R-:W-:Y:S01]  /*1e20*/  VOTEU.ANY UP0, P1 ;  /* 0x0000000000ff7886 */ /* 0x010fe20000800100 */
[----:B------:R-:W-:Y:S01]  /*1e30*/  VOTEU.ANY UP1, P0 ;  /* 0x0000000000ff7886 */ /* 0x000fe20000020100 */
[----:B--2---:R-:W-:-:S04]  /*1e40*/  IMAD.U32 R2, RZ, RZ, UR5 ;  /* 0x00000005ff027e24 */ /* 0x004fc8000f8e00ff */
[----:B------:R-:W-:Y:S01]  /*1e50*/  @UP1 UIADD3 UR17, UPT, UPT, UR28, 0xc000, URZ ;  /* 0x0000c0001c111890 */ /* 0x000fe2000fffe0ff */
[----:B------:R-:W-:Y:S01]  /*1e60*/  VOTEU.ANY UP1, P0 ;  /* 0x0000000000ff7886 */ /* 0x000fe20000020100 */
[----:B------:R-:W-:Y:S06]  /*1e70*/  BAR.SYNC.DEFER_BLOCKING 0x0 ;  /* 0x0000000000007b1d */ /* 0x000fec0000010000 */
[----:B------:R2:W-:Y:S01]  /*1e80*/  @UP0 UTMALDG.2D [UR12], [UR24] ;  /* 0x0000000c180005b4 */ /* 0x0005e20008008000 */
[----:B------:R-:W-:Y:S01]  /*1e90*/  UISETP.NE.U32.AND UP0, UPT, UR22, URZ, UPT ;  /* 0x000000ff1600728c */ /* 0x000fe2000bf05070 */
[----:B------:R-:W-:Y:S06]  /*1ea0*/  BAR.SYNC.DEFER_BLOCKING 0x0 ;  /* 0x0000000000007b1d */ /* 0x000fec0000010000 */
[----:B------:R2:W-:Y:S02]  /*1eb0*/  @UP1 UTMALDG.2D [UR16], [UR26] ;  /* 0x000000101a0015b4 */ /* 0x0005e40008008000 */
[----:B------:R-:W-:Y:S06]  /*1ec0*/  BAR.SYNC.DEFER_BLOCKING 0x0 ;  /* 0x0000000000007b1d */ /* 0x000fec0000010000 */
[----:B------:R-:W4:Y:S02]  /*1ed0*/  SYNCS.PHASECHK.TRANS64.TRYWAIT P0, [UR28+0xc000], R2 ;  /* 0x00c00002ff0075a7 */ /* 0x000f24000800111c */
[----:B--2-4-:R-:W-:Y:S05]  /*1ee0*/  @!P0 BRA `(.L_x_60) ;  /* 0x0000000800c08947 */ /* 0x014fea0003800000 */
.L_x_73:
        /* <DEDUP_REMOVED lines=11> */
[----:B------:R-:W-:Y:S02]  /*1fa0*/  UIADD3 UR6, UP0, UPT, UR16, 0x2, URZ ;  /* 0x0000000210067890 */ /* 0x000fe4000ff1e0ff */
[----:B------:R-:W-:Y:S02]  /*1fb0*/  UIADD3 UR32, UP1, UPT, UR30, 0x2, URZ ;  /* 0x000000021e207890 */ /* 0x000fe4000ff3e0ff */
[----:B------:R-:W-:Y:S02]  /*1fc0*/  UIADD3 UR34, UP2, UPT, UR16, 0x4, URZ ;  /* 0x0000000410227890 */ /* 0x000fe4000ff5e0ff */
[----:B------:R-:W-:Y:S02]  /*1fd0*/  UIADD3 UR36, UP3, UPT, UR30, 0x4, URZ ;  /* 0x000000041e247890 */ /* 0x000fe4000ff7e0ff */
[----:B------:R-:W-:-:S02]  /*1fe0*/  UIADD3.X UR7, UPT, UPT, UR17, URZ, URZ, UP0, !UPT ;  /* 0x000000ff11077290 */ /* 0x000fc400087fe4ff */
[----:B------:R-:W-:Y:S02]  /*1ff0*/  UIADD3.X UR33, UPT, UPT, UR31, URZ, URZ, UP1, !UPT ;  /* 0x000000ff1f217290 */ /* 0x000fe40008ffe4ff */
[----:B------:R-:W-:Y:S02]  /*2000*/  UIADD3.X UR35, UPT, UPT, UR17, URZ, URZ, UP2, !UPT ;  /* 0x000000ff11237290 */ /* 0x000fe400097fe4ff */
[----:B------:R-:W-:Y:S01]  /*2010*/  UIADD3.X UR37, UPT, UPT, UR31, URZ, URZ, UP3, !UPT ;  /* 0x000000ff1f257290 */ /* 0x000fe20009ffe4ff */
        /* <DEDUP_REMOVED lines=8> */
[----:B------:R2:W-:Y:S01]  /*20a0*/  UTCQMMA gdesc[UR10], gdesc[UR12], tmem[UR23], tmem[UR38], idesc[UR39], UPT ;  /* 0x00ff260c0a0075ea */ /* 0x0005e2000b800317 */
[----:B------:R-:W-:Y:S01]  /*20b0*/  UMOV UR44, 0x0 ;  /* 0x00000000002c7882 */ /* 0x000fe20000000000 */
[----:B------:R-:W-:Y:S01]  /*20c0*/  UMOV UR45, 0x8100010 ;  /* 0x08100010002d7882 */ /* 0x000fe20000000000 */
[----:B------:R2:W-:Y:S01]  /*20d0*/  UTCQMMA gdesc[UR16], gdesc[UR30], tmem[UR23], tmem[UR40], idesc[UR41], UPT ;  /* 0x00ff281e100075ea */ /* 0x0005e2000b800317 */
[----:B------:R2:W-:Y:S01]  /*20e0*/  UTCQMMA gdesc[UR6], gdesc[UR32], tmem[UR23], tmem[UR42], idesc[UR43], UPT ;  /* 0x00ff2a20060075ea */ /* 0x0005e2000b800317 */
[----:B------:R2:W-:Y:S01]  /*20f0*/  UTCQMMA gdesc[UR34], gdesc[UR36], tmem[UR23], tmem[UR44], idesc[UR45], UPT ;  /* 0x00ff2c24220075ea */ /* 0x0005e2000b800317 */
[----:B------:R-:W-:Y:S01]  /*2100*/  NOP ;  /* 0x0000000000007918 */ /* 0x000fe20000000000 */
.L_x_61:
[----:B------:R-:W-:Y:S01]  /*2110*/  ELECT P0, URZ, PT ;  /* 0x0000000000ff782f */ /* 0x000fe20003800000 */
[----:B--2---:R-:W-:-:S03]  /*2120*/  UIADD3 UR6, UPT, UPT, UR28, 0xc010, URZ ;  /* 0x0000c0101c067890 */ /* 0x004fc6000fffe0ff */
[----:B------:R-:W-:Y:S01]  /*2130*/  ISETP.LT.U32.AND P0, PT, R68, 0x20, P0 ;  /* 0x000000204400780c */ /* 0x000fe20000701070 */
[----:B------:R-:W-:-:S12]  /*2140*/  UMOV UR7, URZ ;  /* 0x000000ff00077c82 */ /* 0x000fd80008000000 */
[----:B------:R-:W-:Y:S01]  /*2150*/  VOTEU.ANY UP0, P0 ;  /* 0x0000000000ff7886 */ /* 0x000fe20000000100 */
[----:B------:R-:W-:-:S04]  /*2160*/  VOTEU.ANY UP1, P0 ;  /* 0x0000000000ff7886 */ /* 0x000fc80000020100 */
[----:B------:R-:W-:Y:S02]  /*2170*/  @UP0 UMOV UR6, UR6 ;  /* 0x0000000600060c82 */ /* 0x000fe40008000000 */
[----:B------:R2:W-:Y:S01]  /*2180*/  @UP1 UTCBAR [UR6], URZ ;  /* 0x000000ff060013e9 */ /* 0x0005e200080000ff */
[----:B------:R-:W-:Y:S06]  /*2190*/  BAR.SYNC.DEFER_BLOCKING 0x0 ;  /* 0x0000000000007b1d */ /* 0x000fec0000010000 */
[----:B------:R-:W4:Y:S02]  /*21a0*/  SYNCS.PHASECHK.TRANS64.TRYWAIT P0, [UR28+0xc010], R2 ;  /* 0x00c01002ff0075a7 */ /* 0x000f24000800111c */
[----:B--2-4-:R-:W-:Y:S05]  /*21b0*/  @!P0 BRA `(.L_x_62) ;  /* 0x0000000800188947 */ /* 0x014fea0003800000 */
.L_x_74:
[----:B------:R-:W-:Y:S02]  /*21c0*/  UIADD3 UR9, UPT, UPT, UR9, 0x1, URZ ;  /* 0x0000000109097890 */ /* 0x000fe4000fffe0ff */
[----:B------:R-:W-:Y:S02]  /*21d0*/  UIADD3 UR14, UPT, UPT, UR14, 0x80, URZ ;  /* 0x000000800e0e7890 */ /* 0x000fe4000fffe0ff */
[----:B------:R-:W-:-:S04]  /*21e0*/  UISETP.NE.U32.AND UP0, UPT, UR9, 0x2, UPT ;  /* 0x000000020900788c */ /* 0x000fc8000bf05070 */
[----:B------:R-:W-:Y:S02]  /*21f0*/  USEL UR5, URZ, 0x1, UP0 ;  /* 0x00000001ff057887 */ /* 0x000fe40008000000 */
[----:B------:R-:W-:Y:S02]  /*2200*/  USEL UR9, UR9, URZ, UP0 ;  /* 0x000000ff09097287 */ /* 0x000fe40008000000 */
[----:B-1----:R-:W-:Y:S02]  /*2210*/  UISETP.GE.AND UP0, UPT, UR14, UR29, UPT ;  /* 0x0000001d0e00728c */ /* 0x002fe4000bf06270 */
[----:B------:R-:W-:-:S07]  /*2220*/  ULOP3.LUT UR4, UR4, UR5, URZ, 0x3c, !UPT ;  /* 0x0000000504047292 */ /* 0x000fce000f8e3cff */
[----:B------:R-:W-:Y:S05]  /*2230*/  BRA.U !UP0, `(.L_x_63) ;  /* 0xfffffff908b47547 */ /* 0x000fea000b83ffff */
.L_x_56:
[----:B----45:R-:W-:Y:S06]  /*2240*/  BAR.SYNC.DEFER_BLOCKING 0x0 ;  /* 0x0000000000007b1d */ /* 0x030fec0000010000 */
[----:B------:R-:W-:Y:S04]  /*2250*/  BSSY.RECONVERGENT B4, `(.L_x_64) ;  /* 0x0000004000047945 */ /* 0x000fe80003800200 */
[----:B------:R-:W-:Y:S05]  /*2260*/  @P3 BRA `(.L_x_65) ;  /* 0x0000000000083947 */ /* 0x000fea0003800000 */
[----:B------:R-:W1:Y:S02]  /*2270*/  SYNCS.CCTL.IV [UR8+0xc000] ;  /* 0x00c00000ff0079b1 */ /* 0x000e640008000008 */
[----:B-1----:R-:W1:Y:S02]  /*2280*/  SYNCS.CCTL.IV [UR8+0xc010] ;  /* 0x00c01000ff0079b1 */ /* 0x002e640008000008 */
.L_x_65:
[----:B------:R-:W-:Y:S05]  /*2290*/  BSYNC.RECONVERGENT B4 ;  /* 0x0000000000047941 */ /* 0x000fea0003800200 */
.L_x_64:
[----:B-1----:R-:W-:Y:S06]  /*22a0*/  BAR.SYNC.DEFER_BLOCKING 0x0 ;  /* 0x0000000000007b1d */ /* 0x002fec0000010000 */
[----:B------:R-:W-:Y:S04]  /*22b0*/  BSSY.RECONVERGENT B4, `(.L_x_66) ;  /* 0x0000004000047945 */ /* 0x000fe80003800200 */
[----:B------:R-:W-:Y:S05]  /*22c0*/  @P3 BRA `(.L_x_67) ;  /* 0x0000000000083947 */ /* 0x000fea0003800000 */
[----:B------:R-:W1:Y:S02]  /*22d0*/  SYNCS.CCTL.IV [UR8+0xc008] ;  /* 0x00c00800ff0079b1 */ /* 0x000e640008000008 */
[----:B-1----:R-:W1:Y:S02]  /*22e0*/  SYNCS.CCTL.IV [UR8+0xc018] ;  /* 0x00c01800ff0079b1 */ /* 0x002e640008000008 */
.L_x_67:
[----:B------:R-:W-:Y:S05]  /*22f0*/  BSYNC.RECONVERGENT B4 ;  /* 0x0000000000047941 */ /* 0x000fea0003800200 */
.L_x_66:
[----:B------:R-:W-:Y:S01]  /*2300*/  USHF.L.U32 UR22, UR22, 0x15, URZ ;  /* 0x0000001516167899 */ /* 0x000fe200080006ff */
[C---:B------:R-:W-:Y:S01]  /*2310*/  IMAD.SHL.U32 R2, R0.reuse, 0x40, RZ ;  /* 0x0000004000027824 */ /* 0x040fe200078e00ff */
[----:B------:R-:W-:Y:S01]  /*2320*/  ELECT P0, URZ, PT ;  /* 0x0000000000ff782f */ /* 0x000fe20003800000 */
[----:B------:R-:W-:Y:S01]  /*2330*/  IMAD.SHL.U32 R3, R0, 0x8, RZ ;  /* 0x0000000800037824 */ /* 0x000fe200078e00ff */
[----:B------:R-:W-:Y:S02]  /*2340*/  ULOP3.LUT UR22, UR22, 0x600000, URZ, 0xc0, !UPT ;  /* 0x0060000016167892 */ /* 0x000fe4000f8ec0ff */
[----:B------:R-:W-:Y:S01]  /*2350*/  LOP3.LUT R0, R2, 0x1fc0, RZ, 0xc0, !PT ;  /* 0x00001fc002007812 */ /* 0x000fe200078ec0ff */
[----:B------:R-:W-:Y:S01]  /*2360*/  UMOV UR9, UR19 ;  /* 0x0000001300097c82 */ /* 0x000fe20008000000 */
[----:B------:R-:W-:Y:S01]  /*2370*/  UIADD3 UR22, UPT, UPT, UR23, UR22, URZ ;  /* 0x0000001617167290 */ /* 0x000fe2000fffe0ff */
[----:B------:R-:W-:Y:S01]  /*2380*/  ISETP.LT.U32.AND P0, PT, R68, 0x20, P0 ;  /* 0x000000204400780c */ /* 0x000fe20000701070 */
[----:B------:R-:W-:Y:S01]  /*2390*/  UMOV UR10, UR15 ;  /* 0x0000000f000a7c82 */ /* 0x000fe20008000000 */
[----:B------:R-:W-:-:S04]  /*23a0*/  LOP3.LUT R0, R0, 0x30, R3, 0xf8, !PT ;  /* 0x0000003000007812 */ /* 0x000fc800078ef803 */
[C---:B------:R-:W-:Y:S02]  /*23b0*/  LOP3.LUT R2, R0.reuse, 0x10, RZ, 0x3c, !PT ;  /* 0x0000001000027812 */ /* 0x040fe400078e3cff */
[----:B---3--:R-:W2:Y:S01]  /*23c0*/  LDTM.x64 R4, tmem[UR22] ;  /* 0x00000016000479ee */ /* 0x008ea20008340000 */
[----:B------:R-:W-:Y:S01]  /*23d0*/  LOP3.LUT R3, R0, 0x20, RZ, 0x3c, !PT ;  /* 0x0000002000037812 */ /* 0x000fe200078e3cff */
[----:B------:R-:W-:-:S03]  /*23e0*/  NOP ;  /* 0x0000000000007918 */ /* 0x000fc60000000000 */
[----:B--2---:R-:W-:Y:S01]  /*23f0*/  VOTEU.ANY UP1, P0 ;  /* 0x0000000000ff7886 */ /* 0x004fe20000020100 */
[----:B------:R-:W-:Y:S01]  /*2400*/  VOTEU.ANY UP0, P0 ;  /* 0x0000000000ff7886 */ /* 0x000fe20000000100 */
[----:B------:R-:W-:Y:S02]  /*2410*/  F2FP.SATFINITE.E4M3.F32.PACK_AB_MERGE_C R6, R7, R6, RZ ;  /* 0x000000060706723e */ /* 0x000fe400048070ff */
[----:B------:R-:W-:Y:S02]  /*2420*/  F2FP.SATFINITE.E4M3.F32.PACK_AB_MERGE_C R10, R11, R10, RZ ;  /* 0x0000000a0b0a723e */ /* 0x000fe400048070ff */
[----:B------:R-:W-:Y:S02]  /*2430*/  F2FP.SATFINITE.E4M3.F32.PACK_AB_MERGE_C R14, R15, R14, RZ ;  /* 0x0000000e0f0e723e */ /* 0x000fe400048070ff */
[----:B------:R-:W-:Y:S02]  /*2440*/  F2FP.SATFINITE.E4M3.F32.PACK_AB_MERGE_C R7, R19, R18, RZ ;  /* 0x000000121307723e */ /* 0x000fe400048070ff */
[----:B------:R-:W-:-:S02]  /*2450*/  F2FP.SATFINITE.E4M3.F32.PACK_AB_MERGE_C R22, R23, R22, RZ ;  /* 0x000000161716723e */ /* 0x000fc400048070ff */
[----:B------:R-:W-:Y:S02]  /*2460*/  F2FP.SATFINITE.E4M3.F32.PACK_AB_MERGE_C R26, R27, R26, RZ ;  /* 0x0000001a1b1a723e */ /* 0x000fe400048070ff */
        /* <DEDUP_REMOVED lines=10> */
[----:B------:R-:W-:-:S02]  /*2510*/  F2FP.SATFINITE.E4M3.F32.PACK_AB_MERGE_C R4, R5, R4, R6 ;  /* 0x000000040504723e */ /* 0x000fc40004807006 */
[----:B------:R-:W-:Y:S02]  /*2520*/  F2FP.SATFINITE.E4M3.F32.PACK_AB_MERGE_C R5, R9, R8, R10 ;  /* 0x000000080905723e */ /* 0x000fe4000480700a */
[----:B------:R-:W-:Y:S02]  /*2530*/  F2FP.SATFINITE.E4M3.F32.PACK_AB_MERGE_C R6, R13, R12, R14 ;  /* 0x0000000c0d06723e */ /* 0x000fe4000480700e */
[----:B------:R-:W-:Y:S02]  /*2540*/  F2FP.SATFINITE.E4M3.F32.PACK_AB_MERGE_C R7, R17, R16, R7 ;  /* 0x000000101107723e */ /* 0x000fe40004807007 */
[----:B------:R-:W-:Y:S02]  /*2550*/  F2FP.SATFINITE.E4M3.F32.PACK_AB_MERGE_C R20, R21, R20, R22 ;  /* 0x000000141514723e */ /* 0x000fe40004807016 */
[----:B------:R-:W-:Y:S01]  /*2560*/  F2FP.SATFINITE.E4M3.F32.PACK_AB_MERGE_C R21, R25, R24, R26 ;  /* 0x000000181915723e */ /* 0x000fe2000480701a */
[----:B-1----:R1:W-:Y:S01]  /*2570*/  STS.128 [R0+UR8], R4 ;  /* 0x0000000400007988 */ /* 0x0023e20008000c08 */
[----:B------:R-:W-:-:S02]  /*2580*/  F2FP.SATFINITE.E4M3.F32.PACK_AB_MERGE_C R22, R29, R28, R30 ;  /* 0x0000001c1d16723e */ /* 0x000fc4000480701e */
[----:B------:R-:W-:Y:S02]  /*2590*/  F2FP.SATFINITE.E4M3.F32.PACK_AB_MERGE_C R23, R33, R32, R23 ;  /* 0x000000202117723e */ /* 0x000fe40004807017 */
[----:B------:R-:W-:Y:S02]  /*25a0*/  F2FP.SATFINITE.E4M3.F32.PACK_AB_MERGE_C R36, R37, R36, R38 ;  /* 0x000000242524723e */ /* 0x000fe40004807026 */
[----:B------:R-:W-:Y:S01]  /*25b0*/  F2FP.SATFINITE.E4M3.F32.PACK_AB_MERGE_C R37, R41, R40, R42 ;  /* 0x000000282925723e */ /* 0x000fe2000480702a */
[----:B------:R1:W-:Y:S01]  /*25c0*/  STS.128 [R2+UR8], R20 ;  /* 0x0000001402007988 */ /* 0x0003e20008000c08 */
[----:B------:R-:W-:Y:S02]  /*25d0*/  F2FP.SATFINITE.E4M3.F32.PACK_AB_MERGE_C R38, R45, R44, R46 ;  /* 0x0000002c2d26723e */ /* 0x000fe4000480702e */
[----:B------:R-:W-:Y:S02]  /*25e0*/  F2FP.SATFINITE.E4M3.F32.PACK_AB_MERGE_C R39, R49, R48, R50 ;  /* 0x000000303127723e */ /* 0x000fe40004807032 */
[----:B------:R-:W-:-:S02]  /*25f0*/  F2FP.SATFINITE.E4M3.F32.PACK_AB_MERGE_C R52, R53, R52, R54 ;  /* 0x000000343534723e */ /* 0x000fc40004807036 */
[----:B------:R-:W-:Y:S01]  /*2600*/  F2FP.SATFINITE.E4M3.F32.PACK_AB_MERGE_C R53, R57, R56, R58 ;  /* 0x000000383935723e */ /* 0x000fe2000480703a */
[----:B------:R1:W-:Y:S01]  /*2610*/  STS.128 [R3+UR8], R36 ;  /* 0x0000002403007988 */ /* 0x0003e20008000c08 */
[----:B------:R-:W-:Y:S02]  /*2620*/  F2FP.SATFINITE.E4M3.F32.PACK_AB_MERGE_C R54, R61, R60, R62 ;  /* 0x0000003c3d36723e */ /* 0x000fe4000480703e */
[----:B------:R-:W-:Y:S02]  /*2630*/  F2FP.SATFINITE.E4M3.F32.PACK_AB_MERGE_C R55, R65, R64, R66 ;  /* 0x000000404137723e */ /* 0x000fe40004807042 */
[----:B------:R-:W-:-:S05]  /*2640*/  LOP3.LUT R8, R0, 0x30, RZ, 0x3c, !PT ;  /* 0x0000003000087812 */ /* 0x000fca00078e3cff */
[----:B------:R1:W-:Y:S01]  /*2650*/  STS.128 [R8+UR8], R52 ;  /* 0x0000003408007988 */ /* 0x0003e20008000c08 */
[----:B------:R2:W-:Y:S06]  /*2660*/  MEMBAR.ALL.CTA ;  /* 0x0000000000007992 */ /* 0x0005ec0000008000 */
[----:B--2---:R-:W2:Y:S02]  /*2670*/  FENCE.VIEW.ASYNC.S ;  /* 0x00000000000073c6 */ /* 0x004ea40000000000 */
[----:B--2---:R-:W-:Y:S06]  /*2680*/  BAR.SYNC.DEFER_BLOCKING 0x0 ;  /* 0x0000000000007b1d */ /* 0x004fec0000010000 */
[----:B------:R1:W-:Y:S01]  /*2690*/  @UP1 UTMASTG.2D [UR8], [UR20] ;  /* 0x00000008140013b5 */ /* 0x0003e20008008000 */
[----:B------:R0:W-:Y:S01]  /*26a0*/  UTMACMDFLUSH ;  /* 0x00000000000079b7 */ /* 0x0001e20000000000 */
[----:B------:R-:W-:-:S04]  /*26b0*/  DEPBAR.LE SB0, 0x0 ;  /* 0x000080000000791a */ /* 0x000fc80000000000 */
[----:B------:R-:W-:Y:S08]  /*26c0*/  BAR.SYNC.DEFER_BLOCKING 0x0 ;  /* 0x0000000000007b1d */ /* 0x000ff00000010000 */
[----:B------:R-:W-:Y:S06]  /*26d0*/  BAR.SYNC.DEFER_BLOCKING 0x0 ;  /* 0x0000000000007b1d */ /* 0x000fec0000010000 */
[----:B-1----:R-:W-:Y:S05]  /*26e0*/  @P2 BRA `(.L_x_68) ;  /* 0x0000000000a02947 */ /* 0x002fea0003800000 */
[----:B------:R-:W1:Y:S01]  /*26f0*/  S2UR UR5, SR_CgaCtaId ;  /* 0x00000000000579c3 */ /* 0x000e620000008800 */
[----:B------:R-:W-:Y:S01]  /*2700*/  NOP ;  /* 0x0000000000007918 */ /* 0x000fe20000000000 */
[----:B------:R-:W-:Y:S01]  /*2710*/  UMOV UR4, 0x50 ;  /* 0x0000005000047882 */ /* 0x000fe20000000000 */
[----:B------:R-:W-:Y:S02]  /*2720*/  IMAD.U32 R0, RZ, RZ, UR23 ;  /* 0x00000017ff007e24 */ /* 0x000fe4000f8e00ff */
[----:B------:R-:W-:Y:S02]  /*2730*/  IMAD.MOV.U32 R3, RZ, RZ, 0x3 ;  /* 0x00000003ff037424 */ /* 0x000fe400078e00ff */
[----:B------:R-:W-:Y:S01]  /*2740*/  IMAD.MOV.U32 R7, RZ, RZ, 0x1 ;  /* 0x00000001ff077424 */ /* 0x000fe200078e00ff */
[----:B------:R-:W-:-:S04]  /*2750*/  LOP3.LUT R0, R0, 0xffff, RZ, 0xc0, !PT ;  /* 0x0000ffff00007812 */ /* 0x000fc800078ec0ff */
[----:B------:R-:W-:-:S05]  /*2760*/  SHF.R.U32.HI R0, RZ, 0x5, R0 ;  /* 0x00000005ff007819 */ /* 0x000fca0000011600 */
[----:B------:R-:W-:Y:S01]  /*2770*/  VIADD R2, R0, 0x10 ;  /* 0x0000001000027836 */ /* 0x000fe20000000000 */
[----:B------:R-:W-:Y:S01]  /*2780*/  SHF.L.U32 R0, R3, R0, RZ ;  /* 0x0000000003007219 */ /* 0x000fe200000006ff */
[----:B-1----:R-:W-:-:S03]  /*2790*/  ULEA UR6, UR5, UR4, 0x18 ;  /* 0x0000000405067291 */ /* 0x002fc6000f8ec0ff */
[----:B------:R-:W-:-:S04]  /*27a0*/  SHF.L.U32 R3, R7, R2, RZ ;  /* 0x0000000207037219 */ /* 0x000fc800000006ff */
[----:B------:R-:W-:Y:S02]  /*27b0*/  LOP3.LUT R0, R3, R0, RZ, 0xfc, !PT ;  /* 0x0000000003007212 */ /* 0x000fe400078efcff */
[----:B------:R-:W1:Y:S02]  /*27c0*/  LDS R5, [UR6] ;  /* 0x00000006ff057984 */ /* 0x000e640008000800 */
[C---:B------:R-:W-:Y:S02]  /*27d0*/  LOP3.LUT R2, R0.reuse, 0xffff, RZ, 0xc0, !PT ;  /* 0x0000ffff00027812 */ /* 0x040fe400078ec0ff */
[----:B-1----:R-:W-:-:S04]  /*27e0*/  LOP3.LUT R3, R0, 0xffff, R5, 0x80, !PT ;  /* 0x0000ffff00037812 */ /* 0x002fc800078e8005 */
[----:B------:R-:W-:-:S13]  /*27f0*/  ISETP.NE.AND P0, PT, R3, R2, PT ;  /* 0x000000020300720c */ /* 0x000fda0003f05270 */
[----:B------:R-:W-:Y:S05]  /*2800*/  @P0 BRA `(.L_x_69) ;  /* 0x0000000000500947 */ /* 0x000fea0003800000 */
[----:B------:R-:W-:Y:S02]  /*2810*/  SHF.R.U32.HI R5, RZ, 0x10, R5 ;  /* 0x00000010ff057819 */ /* 0x000fe40000011605 */
[----:B------:R-:W-:-:S04]  /*2820*/  SHF.R.U32.HI R2, RZ, 0x10, R0 ;  /* 0x00000010ff027819 */ /* 0x000fc80000011600 */
[----:B------:R-:W-:-:S04]  /*2830*/  LOP3.LUT R5, R5, R2, RZ, 0xc0, !PT ;  /* 0x0000000205057212 */ /* 0x000fc800078ec0ff */
[----:B------:R-:W-:-:S13]  /*2840*/  ISETP.NE.AND P0, PT, R5, R2, PT ;  /* 0x000000020500720c */ /* 0x000fda0003f05270 */
[----:B------:R-:W-:Y:S05]  /*2850*/  @P0 BRA `(.L_x_70) ;  /* 0x0000000000300947 */ /* 0x000fea0003800000 */
[----:B------:R-:W-:Y:S01]  /*2860*/  R2UR UR4, R0 ;  /* 0x00000000000472ca */ /* 0x000fe200000e0000 */
[----:B------:R-:W-:Y:S01]  /*2870*/  VOTEU.ANY UR5, UPT, PT ;  /* 0x0000000000057886 */ /* 0x000fe200038e0100 */
[----:B------:R-:W1:Y:S01]  /*2880*/  S2R R0, SR_LANEID ;  /* 0x0000000000007919 */ /* 0x000e620000000000 */
[----:B------:R-:W-:-:S10]  /*2890*/  UFLO.U32 UR5, UR5 ;  /* 0x00000005000572bd */ /* 0x000fd400080e0000 */
[----:B------:R-:W-:-:S06]  /*28a0*/  ULOP3.LUT UR4, URZ, UR4, URZ, 0x33, !UPT ;  /* 0x00000004ff047292 */ /* 0x000fcc000f8e33ff */
[----:B------:R-:W-:-:S04]  /*28b0*/  IMAD.U32 R2, RZ, RZ, UR4 ;  /* 0x00000004ff027e24 */ /* 0x000fc8000f8e00ff */
[----:B------:R-:W2:Y:S02]  /*28c0*/  REDUX UR7, R2 ;  /* 0x00000000020773c4 */ /* 0x000ea40000000000 */
[----:B------:R3:W-:Y:S01]  /*28d0*/  UTCATOMSWS.AND URZ, UR4 ;  /* 0x0000000400ff79e3 */ /* 0x0007e20008000000 */
[----:B-1----:R-:W-:Y:S01]  /*28e0*/  ISETP.EQ.U32.AND P0, PT, R0, UR5, PT ;  /* 0x0000000500007c0c */ /* 0x002fe2000bf02070 */
[----:B--2---:R-:W-:-:S12]  /*28f0*/  IMAD.U32 R0, RZ, RZ, UR7 ;  /* 0x00000007ff007e24 */ /* 0x004fd8000f8e00ff */
[----:B------:R3:W-:Y:S01]  /*2900*/  @P0 ATOMS.AND RZ, [UR6], R0 ;  /* 0x00000000ffff098c */ /* 0x0007e2000a800006 */
[----:B------:R-:W-:Y:S05]  /*2910*/  BRA `(.L_x_68) ;  /* 0x0000000000147947 */ /* 0x000fea0003800000 */
.L_x_70:
[----:B------:R-:W-:-:S07]  /*2920*/  MOV R2, 0x2940 ;  /* 0x0000294000027802 */ /* 0x000fce0000000f00 */
[----:B------:R-:W-:Y:S05]  /*2930*/  CALL.REL.NOINC `($__internal_0_$__cuda_sm10x_tcgen05_guardrail_trap_col_being_dealloced_not_returned_by_alloc) ;  /* 0x0000000000447944 */ /* 0x000fea0003c00000 */
[----:B------:R-:W-:Y:S05]  /*2940*/  BRA `(.L_x_68) ;  /* 0x0000000000087947 */ /* 0x000fea0003800000 */
.L_x_69:
[----:B------:R-:W-:-:S07]  /*2950*/  MOV R2, 0x2970 ;  /* 0x0000297000027802 */ /* 0x000fce0000000f00 */
[----:B------:R-:W-:Y:S05]  /*2960*/  CALL.REL.NOINC `($__internal_2_$__cuda_sm10x_tcgen05_guardrail_trap_unallocated_columns_being_dealloced) ;  /* 0x0000000000507944 */ /* 0x000fea0003c00000 */
.L_x_68:
[----:B------:R-:W-:Y:S01]  /*2970*/  NOP ;  /* 0x0000000000007918 */ /* 0x000fe20000000000 */
[----:B---3--:R-:W-:Y:S05]  /*2980*/  EXIT ;  /* 0x000000000000794d */ /* 0x008fea0003800000 */
.L_x_57:
[----:B------:R-:W1:Y:S02]  /*2990*/  SYNCS.PHASECHK.TRANS64.TRYWAIT P0, [UR8+0xc000], RZ ;  /* 0x00c000ffff0075a7 */ /* 0x000e640008001108 */
[----:B-1----:R-:W-:Y:S05]  /*29a0*/  @!P0 BRA `(.L_x_57) ;  /* 0xfffffffc00f88947 */ /* 0x002fea000383ffff */
[----:B------:R-:W-:Y:S05]  /*29b0*/  BRA `(.L_x_71) ;  /* 0xfffffff000187947 */ /* 0x000fea000383ffff */
.L_x_59:
[----:B------:R-:W1:Y:S02]  /*29c0*/  SYNCS.PHASECHK.TRANS64.TRYWAIT P1, [UR8+0xc010], RZ ;  /* 0x00c010ffff0075a7 */ /* 0x000e640008021108 */
[----:B-1----:R-:W-:Y:S05]  /*29d0*/  @!P1 BRA `(.L_x_59) ;  /* 0xfffffffc00f89947 */ /* 0x002fea000383ffff */
[----:B------:R-:W-:Y:S05]  /*29e0*/  BRA `(.L_x_72) ;  /* 0xfffffff000b47947 */ /* 0x000fea000383ffff */
.L_x_60:
[----:B------:R-:W2:Y:S02]  /*29f0*/  SYNCS.PHASECHK.TRANS64.TRYWAIT P0, [UR28+0xc000], R2 ;  /* 0x00c00002ff0075a7 */ /* 0x000ea4000800111c */
[----:B--2---:R-:W-:Y:S05]  /*2a00*/  @!P0 BRA `(.L_x_60) ;  /* 0xfffffffc00f88947 */ /* 0x004fea000383ffff */
[----:B------:R-:W-:Y:S05]  /*2a10*/  BRA `(.L_x_73) ;  /* 0xfffffff400347947 */ /* 0x000fea000383ffff */
.L_x_62:
[----:B------:R-:W2:Y:S02]  /*2a20*/  SYNCS.PHASECHK.TRANS64.TRYWAIT P0, [UR28+0xc010], R2 ;  /* 0x00c01002ff0075a7 */ /* 0x000ea4000800111c */
[----:B--2---:R-:W-:Y:S05]  /*2a30*/  @!P0 BRA `(.L_x_62) ;  /* 0xfffffffc00f88947 */ /* 0x004fea000383ffff */
[----:B------:R-:W-:Y:S05]  /*2a40*/  BRA `(.L_x_74) ;  /* 0xfffffff400dc7947 */ /* 0x000fea000383ffff */
        .weak           $__internal_0_$__cuda_sm10x_tcgen05_guardrail_trap_col_being_dealloced_not_returned_by_alloc
        .type           $__internal_0_$__cuda_sm10x_tcgen05_guardrail_trap_col_being_dealloced_not_returned_by_alloc,@function
        .size           $__internal_0_$__cuda_sm10x_tcgen05_guardrail_trap_col_being_dealloced_not_returned_by_alloc,($__internal_1_$__cuda_sm10x_tcgen05_guardrail_trap_phase_invalid_during_alloc - $__internal_0_$__cuda_sm10x_tcgen05_guardrail_trap_col_being_dealloced_not_returned_by_alloc)
$__internal_0_$__cuda_sm10x_tcgen05_guardrail_trap_col_being_dealloced_not_returned_by_alloc:
[----:B------:R-:W-:Y:S05]  /*2a50*/  BPT.TRAP 0x1 ;  /* 0x000000040000795c */ /* 0x000fea0000300000 */
[----:B------:R-:W-:-:S04]  /*2a60*/  IMAD.MOV.U32 R3, RZ, RZ, 0x0 ;  /* 0x00000000ff037424 */ /* 0x000fc800078e00ff */
[----:B------:R-:W-:Y:S05]  /*2a70*/  RET.REL.NODEC R2 `(gluon_tcgen05) ;  /* 0xffffffd402607950 */ /* 0x000fea0003c3ffff */
        .weak           $__internal_1_$__cuda_sm10x_tcgen05_guardrail_trap_phase_invalid_during_alloc
        .type           $__internal_1_$__cuda_sm10x_tcgen05_guardrail_trap_phase_invalid_during_alloc,@function
        .size           $__internal_1_$__cuda_sm10x_tcgen05_guardrail_trap_phase_invalid_during_alloc,($__internal_2_$__cuda_sm10x_tcgen05_guardrail_trap_unallocated_columns_being_dealloced - $__internal_1_$__cuda_sm10x_tcgen05_guardrail_trap_phase_invalid_during_alloc)
$__internal_1_$__cuda_sm10x_tcgen05_guardrail_trap_phase_invalid_during_alloc:
[----:B------:R-:W-:Y:S05]  /*2a80*/  BPT.TRAP 0x1 ;  /* 0x000000040000795c */ /* 0x000fea0000300000 */
[----:B------:R-:W-:-:S04]  /*2a90*/  IMAD.MOV.U32 R3, RZ, RZ, 0x0 ;  /* 0x00000000ff037424 */ /* 0x000fc800078e00ff */
[----:B------:R-:W-:Y:S05]  /*2aa0*/  RET.REL.NODEC R2 `(gluon_tcgen05) ;  /* 0xffffffd402547950 */ /* 0x000fea0003c3ffff */
        .weak           $__internal_2_$__cuda_sm10x_tcgen05_guardrail_trap_unallocated_columns_being_dealloced
        .type           $__internal_2_$__cuda_sm10x_tcgen05_guardrail_trap_unallocated_columns_being_dealloced,@function
        .size           $__internal_2_$__cuda_sm10x_tcgen05_guardrail_trap_unallocated_columns_being_dealloced,(.L_x_78 - $__internal_2_$__cuda_sm10x_tcgen05_guardrail_trap_unallocated_columns_being_dealloced)
$__internal_2_$__cuda_sm10x_tcgen05_guardrail_trap_unallocated_columns_being_dealloced:
[----:B------:R-:W-:Y:S05]  /*2ab0*/  BPT.TRAP 0x1 ;  /* 0x000000040000795c */ /* 0x000fea0000300000 */
[----:B------:R-:W-:-:S04]  /*2ac0*/  IMAD.MOV.U32 R3, RZ, RZ, 0x0 ;  /* 0x00000000ff037424 */ /* 0x000fc800078e00ff */
[----:B------:R-:W-:Y:S05]  /*2ad0*/  RET.REL.NODEC R2 `(gluon_tcgen05) ;  /* 0xffffffd402487950 */ /* 0x000fea0003c3ffff */
.L_x_75:
[----:B------:R-:W-:-:S00]  /*2ae0*/  BRA `(.L_x_75) ;  /* 0xfffffffc00fc7947 */ /* 0x000fc0000383ffff */
[----:B------:R-:W-:-:S00]  /*2af0*/  NOP ;  /* 0x0000000000007918 */ /* 0x000fc00000000000 */
        /* <DEDUP_REMOVED lines=8> */
.L_x_78:


//--------------------- .nv.shared.gluon_tcgen05  --------------------------
	.section	.nv.shared.gluon_tcgen05,"aw",@nobits
	.sectionflags	@""
	.align	16
	.zero		1024


//--------------------- .nv.shared.reserved.0     --------------------------
	.section	.nv.shared.reserved.0,"aw",@nobits
	.align	8
	.weak		__nv_reservedSMEM_offset_0_alias
	.size		__nv_reservedSMEM_offset_0_alias, 0, 64
	.other		__nv_reservedSMEM_offset_0_alias,@"STO_CUDA_RESERVED_SHARED STV_DEFAULT"
__nv_reservedSMEM_offset_0_alias:
	.zero		0
.nv.shared.reserved.0:
	.zero		64
	.weak		__nv_reservedSMEM_allocation_phase
	.type		__nv_reservedSMEM_allocation_phase,@object
	.size		__nv_reservedSMEM_allocation_phase,(.L_0 - __nv_reservedSMEM_allocation_phase)
__nv_reservedSMEM_allocation_phase:
	.zero		1
.L_0:
	.zero		7
	.weak		__nv_reservedSMEM_devtool_atexit_pc
	.type		__nv_reservedSMEM_devtool_atexit_pc,@object
	.size		__nv_reservedSMEM_devtool_atexit_pc,(__nv_reservedSMEM_allocation_mask - __nv_reservedSMEM_devtool_atexit_pc)
__nv_reservedSMEM_devtool_atexit_pc:
	.zero		8
	.weak		__nv_reservedSMEM_allocation_mask
	.type		__nv_reservedSMEM_allocation_mask,@object
	.size		__nv_reservedSMEM_allocation_mask,(.L_2 - __nv_reservedSMEM_allocation_mask)
__nv_reservedSMEM_allocation_mask:
	.zero		4
.L_2:


//--------------------- .nv.constant0.gluon_tcgen05 --------------------------
	.section	.nv.constant0.gluon_tcgen05,"a",@progbits
	.sectionflags	@""
	.align	4
.nv.constant0.gluon_tcgen05:
	.zero		976


//--------------------- SYMBOLS --------------------------

	.type		.nv.reservedSmem.offset0,@object
	.size		.nv.reservedSmem.offset0,0x4
	.type		.nv.reservedSmem.cap,@object
	.size		.nv.reservedSmem.cap,0x4
